//
// Generated by LLVM NVPTX Back-End
//

.version 3.2
.target sm_20
.address_size 64

	// .globl	_Z18kernelUpdateBiasesPfS_ff // -- Begin function _Z18kernelUpdateBiasesPfS_ff
                                        // @_Z18kernelUpdateBiasesPfS_ff
.visible .entry _Z18kernelUpdateBiasesPfS_ff(
	.param .u64 _Z18kernelUpdateBiasesPfS_ff_param_0,
	.param .u64 _Z18kernelUpdateBiasesPfS_ff_param_1,
	.param .f32 _Z18kernelUpdateBiasesPfS_ff_param_2,
	.param .f32 _Z18kernelUpdateBiasesPfS_ff_param_3
)
{
	.reg .f32 	%f<8>;
	.reg .b32 	%r<2>;
	.reg .b64 	%rd<8>;

// %bb.0:                               // %entry
	ld.param.u64 	%rd1, [_Z18kernelUpdateBiasesPfS_ff_param_0];
	ld.param.u64 	%rd2, [_Z18kernelUpdateBiasesPfS_ff_param_1];
	cvta.to.global.u64 	%rd3, %rd2;
	cvta.to.global.u64 	%rd4, %rd1;
	ld.param.f32 	%f1, [_Z18kernelUpdateBiasesPfS_ff_param_2];
	ld.param.f32 	%f2, [_Z18kernelUpdateBiasesPfS_ff_param_3];
	div.rn.f32 	%f3, %f1, %f2;
	mov.u32 	%r1, %tid.x;
	mul.wide.u32 	%rd5, %r1, 4;
	add.s64 	%rd6, %rd4, %rd5;
	ld.global.f32 	%f4, [%rd6];
	add.s64 	%rd7, %rd3, %rd5;
	ld.global.f32 	%f5, [%rd7];
	neg.f32 	%f6, %f3;
	fma.rn.f32 	%f7, %f6, %f4, %f5;
	st.global.f32 	[%rd7], %f7;
	ret;
                                        // -- End function
}
	// .globl	_Z19kernelUpdateWeightsPfS_iff // -- Begin function _Z19kernelUpdateWeightsPfS_iff
.visible .entry _Z19kernelUpdateWeightsPfS_iff(
	.param .u64 _Z19kernelUpdateWeightsPfS_iff_param_0,
	.param .u64 _Z19kernelUpdateWeightsPfS_iff_param_1,
	.param .u32 _Z19kernelUpdateWeightsPfS_iff_param_2,
	.param .f32 _Z19kernelUpdateWeightsPfS_iff_param_3,
	.param .f32 _Z19kernelUpdateWeightsPfS_iff_param_4
)                                       // @_Z19kernelUpdateWeightsPfS_iff
{
	.reg .pred 	%p<2>;
	.reg .f32 	%f<8>;
	.reg .b32 	%r<6>;
	.reg .b64 	%rd<8>;

// %bb.0:                               // %entry
	ld.param.u32 	%r2, [_Z19kernelUpdateWeightsPfS_iff_param_2];
	mov.u32 	%r3, %ctaid.x;
	mov.u32 	%r4, %ntid.x;
	mov.u32 	%r5, %tid.x;
	mad.lo.s32 	%r1, %r4, %r3, %r5;
	setp.ge.u32 	%p1, %r1, %r2;
	@%p1 bra 	LBB1_2;
// %bb.1:                               // %if.then
	ld.param.f32 	%f2, [_Z19kernelUpdateWeightsPfS_iff_param_4];
	ld.param.f32 	%f1, [_Z19kernelUpdateWeightsPfS_iff_param_3];
	ld.param.u64 	%rd3, [_Z19kernelUpdateWeightsPfS_iff_param_0];
	ld.param.u64 	%rd4, [_Z19kernelUpdateWeightsPfS_iff_param_1];
	cvta.to.global.u64 	%rd1, %rd4;
	cvta.to.global.u64 	%rd2, %rd3;
	div.rn.f32 	%f3, %f1, %f2;
	mul.wide.u32 	%rd5, %r1, 4;
	add.s64 	%rd6, %rd2, %rd5;
	ld.global.f32 	%f4, [%rd6];
	add.s64 	%rd7, %rd1, %rd5;
	ld.global.f32 	%f5, [%rd7];
	neg.f32 	%f6, %f3;
	fma.rn.f32 	%f7, %f6, %f4, %f5;
	st.global.f32 	[%rd7], %f7;
LBB1_2:                                 // %if.end
	ret;
                                        // -- End function
}
	// .globl	_Z18kernelUpdateNablaBPfS_ // -- Begin function _Z18kernelUpdateNablaBPfS_
.visible .entry _Z18kernelUpdateNablaBPfS_(
	.param .u64 _Z18kernelUpdateNablaBPfS__param_0,
	.param .u64 _Z18kernelUpdateNablaBPfS__param_1
)                                       // @_Z18kernelUpdateNablaBPfS_
{
	.reg .f32 	%f<4>;
	.reg .b32 	%r<2>;
	.reg .b64 	%rd<8>;

// %bb.0:                               // %entry
	ld.param.u64 	%rd1, [_Z18kernelUpdateNablaBPfS__param_0];
	ld.param.u64 	%rd2, [_Z18kernelUpdateNablaBPfS__param_1];
	cvta.to.global.u64 	%rd3, %rd2;
	cvta.to.global.u64 	%rd4, %rd1;
	mov.u32 	%r1, %tid.x;
	mul.wide.u32 	%rd5, %r1, 4;
	add.s64 	%rd6, %rd3, %rd5;
	ld.global.f32 	%f1, [%rd6];
	add.s64 	%rd7, %rd4, %rd5;
	ld.global.f32 	%f2, [%rd7];
	add.rn.f32 	%f3, %f1, %f2;
	st.global.f32 	[%rd7], %f3;
	ret;
                                        // -- End function
}
	// .globl	_Z18kernelUpdateNablaWPfS_i // -- Begin function _Z18kernelUpdateNablaWPfS_i
.visible .entry _Z18kernelUpdateNablaWPfS_i(
	.param .u64 _Z18kernelUpdateNablaWPfS_i_param_0,
	.param .u64 _Z18kernelUpdateNablaWPfS_i_param_1,
	.param .u32 _Z18kernelUpdateNablaWPfS_i_param_2
)                                       // @_Z18kernelUpdateNablaWPfS_i
{
	.reg .pred 	%p<2>;
	.reg .f32 	%f<4>;
	.reg .b32 	%r<6>;
	.reg .b64 	%rd<8>;

// %bb.0:                               // %entry
	ld.param.u32 	%r1, [_Z18kernelUpdateNablaWPfS_i_param_2];
	mov.u32 	%r2, %ctaid.x;
	mov.u32 	%r3, %ntid.x;
	mov.u32 	%r4, %tid.x;
	mad.lo.s32 	%r5, %r3, %r2, %r4;
	setp.ge.u32 	%p1, %r5, %r1;
	@%p1 bra 	LBB3_2;
// %bb.1:                               // %if.then
	ld.param.u64 	%rd3, [_Z18kernelUpdateNablaWPfS_i_param_0];
	ld.param.u64 	%rd4, [_Z18kernelUpdateNablaWPfS_i_param_1];
	cvta.to.global.u64 	%rd5, %rd4;
	cvta.to.global.u64 	%rd6, %rd3;
	mul.wide.u32 	%rd7, %r5, 4;
	add.s64 	%rd1, %rd6, %rd7;
	add.s64 	%rd2, %rd5, %rd7;
	ld.global.f32 	%f1, [%rd2];
	ld.global.f32 	%f2, [%rd1];
	add.rn.f32 	%f3, %f1, %f2;
	st.global.f32 	[%rd1], %f3;
LBB3_2:                                 // %if.end
	ret;
                                        // -- End function
}
	// .globl	_Z16kernelInitNablaBPf // -- Begin function _Z16kernelInitNablaBPf
.visible .entry _Z16kernelInitNablaBPf(
	.param .u64 _Z16kernelInitNablaBPf_param_0
)                                       // @_Z16kernelInitNablaBPf
{
	.reg .b32 	%r<3>;
	.reg .b64 	%rd<5>;

// %bb.0:                               // %entry
	ld.param.u64 	%rd1, [_Z16kernelInitNablaBPf_param_0];
	cvta.to.global.u64 	%rd2, %rd1;
	mov.u32 	%r1, %tid.x;
	mul.wide.u32 	%rd3, %r1, 4;
	add.s64 	%rd4, %rd2, %rd3;
	mov.u32 	%r2, 0;
	st.global.u32 	[%rd4], %r2;
	ret;
                                        // -- End function
}
	// .globl	_Z16kernelInitNablaWPfi // -- Begin function _Z16kernelInitNablaWPfi
.visible .entry _Z16kernelInitNablaWPfi(
	.param .u64 _Z16kernelInitNablaWPfi_param_0,
	.param .u32 _Z16kernelInitNablaWPfi_param_1
)                                       // @_Z16kernelInitNablaWPfi
{
	.reg .pred 	%p<2>;
	.reg .b32 	%r<7>;
	.reg .b64 	%rd<5>;

// %bb.0:                               // %entry
	ld.param.u32 	%r1, [_Z16kernelInitNablaWPfi_param_1];
	mov.u32 	%r2, %ctaid.x;
	mov.u32 	%r3, %ntid.x;
	mov.u32 	%r4, %tid.x;
	mad.lo.s32 	%r5, %r3, %r2, %r4;
	setp.ge.u32 	%p1, %r5, %r1;
	@%p1 bra 	LBB5_2;
// %bb.1:                               // %if.then
	ld.param.u64 	%rd2, [_Z16kernelInitNablaWPfi_param_0];
	cvta.to.global.u64 	%rd3, %rd2;
	mul.wide.u32 	%rd4, %r5, 4;
	add.s64 	%rd1, %rd3, %rd4;
	mov.u32 	%r6, 0;
	st.global.u32 	[%rd1], %r6;
LBB5_2:                                 // %if.end
	ret;
                                        // -- End function
}
	// .globl	_Z16kernelBackprop3aPfiiiS_i // -- Begin function _Z16kernelBackprop3aPfiiiS_i
.visible .entry _Z16kernelBackprop3aPfiiiS_i(
	.param .u64 _Z16kernelBackprop3aPfiiiS_i_param_0,
	.param .u32 _Z16kernelBackprop3aPfiiiS_i_param_1,
	.param .u32 _Z16kernelBackprop3aPfiiiS_i_param_2,
	.param .u32 _Z16kernelBackprop3aPfiiiS_i_param_3,
	.param .u64 _Z16kernelBackprop3aPfiiiS_i_param_4,
	.param .u32 _Z16kernelBackprop3aPfiiiS_i_param_5
)                                       // @_Z16kernelBackprop3aPfiiiS_i
{
	.reg .pred 	%p<6>;
	.reg .f32 	%f<24>;
	.reg .b32 	%r<38>;
	.reg .b64 	%rd<31>;

// %bb.0:                               // %entry
	ld.param.u32 	%r20, [_Z16kernelBackprop3aPfiiiS_i_param_2];
	ld.param.u64 	%rd10, [_Z16kernelBackprop3aPfiiiS_i_param_0];
	ld.param.u32 	%r23, [_Z16kernelBackprop3aPfiiiS_i_param_1];
	cvta.to.global.u64 	%rd2, %rd10;
	mov.u32 	%r1, %tid.x;
	add.s32 	%r24, %r1, %r23;
	mul.wide.u32 	%rd12, %r24, 4;
	add.s64 	%rd3, %rd2, %rd12;
	mov.u32 	%r35, 0;
	st.global.u32 	[%rd3], %r35;
	setp.lt.s32 	%p1, %r20, 1;
	@%p1 bra 	LBB6_7;
// %bb.1:                               // %for.body.lr.ph
	ld.param.u32 	%r22, [_Z16kernelBackprop3aPfiiiS_i_param_5];
	ld.param.u32 	%r21, [_Z16kernelBackprop3aPfiiiS_i_param_3];
	ld.param.u64 	%rd11, [_Z16kernelBackprop3aPfiiiS_i_param_4];
	cvta.to.global.u64 	%rd1, %rd11;
	mov.u32 	%r2, %ntid.x;
	add.s32 	%r27, %r20, -1;
	and.b32  	%r3, %r20, 3;
	setp.lt.u32 	%p2, %r27, 3;
	mov.f32 	%f22, 0f00000000;
	@%p2 bra 	LBB6_4;
// %bb.2:                               // %for.body.lr.ph.new
	sub.s32 	%r4, %r20, %r3;
	add.s32 	%r33, %r1, %r22;
	shl.b32 	%r6, %r2, 2;
	shl.b32 	%r7, %r2, 1;
	mul.lo.s32 	%r8, %r2, 3;
	mul.wide.s32 	%rd13, %r21, 4;
	add.s64 	%rd14, %rd2, %rd13;
	add.s64 	%rd29, %rd14, 8;
	mov.u32 	%r35, 0;
	mov.f32 	%f22, 0f00000000;
LBB6_3:                                 // %for.body
                                        // =>This Inner Loop Header: Depth=1
	ld.global.f32 	%f8, [%rd29+-8];
	mul.wide.u32 	%rd15, %r33, 4;
	add.s64 	%rd16, %rd1, %rd15;
	ld.global.f32 	%f9, [%rd16];
	fma.rn.f32 	%f10, %f8, %f9, %f22;
	st.global.f32 	[%rd3], %f10;
	ld.global.f32 	%f11, [%rd29+-4];
	add.s32 	%r29, %r2, %r33;
	mul.wide.u32 	%rd17, %r29, 4;
	add.s64 	%rd18, %rd1, %rd17;
	ld.global.f32 	%f12, [%rd18];
	fma.rn.f32 	%f13, %f11, %f12, %f10;
	st.global.f32 	[%rd3], %f13;
	ld.global.f32 	%f14, [%rd29];
	add.s32 	%r30, %r7, %r33;
	mul.wide.u32 	%rd19, %r30, 4;
	add.s64 	%rd20, %rd1, %rd19;
	ld.global.f32 	%f15, [%rd20];
	fma.rn.f32 	%f16, %f14, %f15, %f13;
	st.global.f32 	[%rd3], %f16;
	ld.global.f32 	%f17, [%rd29+4];
	add.s32 	%r31, %r8, %r33;
	mul.wide.u32 	%rd21, %r31, 4;
	add.s64 	%rd22, %rd1, %rd21;
	ld.global.f32 	%f18, [%rd22];
	fma.rn.f32 	%f22, %f17, %f18, %f16;
	st.global.f32 	[%rd3], %f22;
	add.s32 	%r35, %r35, 4;
	add.s32 	%r33, %r33, %r6;
	add.s64 	%rd29, %rd29, 16;
	setp.ne.s32 	%p3, %r4, %r35;
	@%p3 bra 	LBB6_3;
LBB6_4:                                 // %for.end.loopexit.unr-lcssa
	setp.eq.s32 	%p4, %r3, 0;
	@%p4 bra 	LBB6_7;
// %bb.5:                               // %for.body.epil.preheader
	add.s32 	%r32, %r1, %r22;
	mad.lo.s32 	%r37, %r2, %r35, %r32;
	cvt.s64.s32 	%rd23, %r35;
	cvt.s64.s32 	%rd24, %r21;
	add.s64 	%rd25, %rd23, %rd24;
	shl.b64 	%rd26, %rd25, 2;
	add.s64 	%rd30, %rd2, %rd26;
	neg.s32 	%r36, %r3;
LBB6_6:                                 // %for.body.epil
                                        // =>This Inner Loop Header: Depth=1
	.pragma "nounroll";
	ld.global.f32 	%f19, [%rd30];
	mul.wide.u32 	%rd27, %r37, 4;
	add.s64 	%rd28, %rd1, %rd27;
	ld.global.f32 	%f20, [%rd28];
	fma.rn.f32 	%f22, %f19, %f20, %f22;
	st.global.f32 	[%rd3], %f22;
	add.s32 	%r37, %r37, %r2;
	add.s64 	%rd30, %rd30, 4;
	add.s32 	%r36, %r36, 1;
	setp.ne.s32 	%p5, %r36, 0;
	@%p5 bra 	LBB6_6;
LBB6_7:                                 // %for.end
	ret;
                                        // -- End function
}
	// .globl	_Z16kernelBackprop3bPfiS_ // -- Begin function _Z16kernelBackprop3bPfiS_
.visible .entry _Z16kernelBackprop3bPfiS_(
	.param .u64 _Z16kernelBackprop3bPfiS__param_0,
	.param .u32 _Z16kernelBackprop3bPfiS__param_1,
	.param .u64 _Z16kernelBackprop3bPfiS__param_2
)                                       // @_Z16kernelBackprop3bPfiS_
{
	.reg .pred 	%p<3>;
	.reg .f32 	%f<16>;
	.reg .b32 	%r<4>;
	.reg .f64 	%fd<9>;
	.reg .b64 	%rd<9>;

// %bb.0:                               // %entry
	ld.param.u64 	%rd1, [_Z16kernelBackprop3bPfiS__param_0];
	ld.param.u64 	%rd2, [_Z16kernelBackprop3bPfiS__param_2];
	cvta.to.global.u64 	%rd3, %rd2;
	ld.param.u32 	%r1, [_Z16kernelBackprop3bPfiS__param_1];
	cvta.to.global.u64 	%rd4, %rd1;
	mov.u32 	%r2, %tid.x;
	mul.wide.u32 	%rd5, %r2, 4;
	add.s64 	%rd6, %rd3, %rd5;
	ld.global.f32 	%f1, [%rd6];
	neg.f32 	%f2, %f1;
	mul.rn.f32 	%f3, %f1, 0fBFB8AA3B;
	cvt.rzi.f32.f32 	%f4, %f3;
	fma.rn.f32 	%f5, %f4, 0fBF317200, %f2;
	fma.rn.f32 	%f6, %f4, 0fB5BFBE8E, %f5;
	mul.rn.f32 	%f7, %f6, 0f3FB8AA3B;
	ex2.approx.ftz.f32 	%f8, %f7;
	add.rn.f32 	%f9, %f4, 0f00000000;
	ex2.approx.f32 	%f10, %f9;
	mul.rn.f32 	%f11, %f8, %f10;
	setp.gt.f32 	%p1, %f1, 0f42D20000;
	selp.f32 	%f12, 0f00000000, %f11, %p1;
	setp.lt.f32 	%p2, %f1, 0fC2D20000;
	selp.f32 	%f13, 0f7F800000, %f12, %p2;
	cvt.f64.f32 	%fd1, %f13;
	add.rn.f64 	%fd2, %fd1, 0d3FF0000000000000;
	rcp.rn.f64 	%fd3, %fd2;
	mov.f64 	%fd4, 0d3FF0000000000000;
	sub.rn.f64 	%fd5, %fd4, %fd3;
	mul.rn.f64 	%fd6, %fd3, %fd5;
	add.s32 	%r3, %r2, %r1;
	mul.wide.u32 	%rd7, %r3, 4;
	add.s64 	%rd8, %rd4, %rd7;
	ld.global.f32 	%f14, [%rd8];
	cvt.f64.f32 	%fd7, %f14;
	mul.rn.f64 	%fd8, %fd6, %fd7;
	cvt.rn.f32.f64 	%f15, %fd8;
	st.global.f32 	[%rd8], %f15;
	ret;
                                        // -- End function
}
	// .globl	_Z15kernelBackprop1PfiS_S_i // -- Begin function _Z15kernelBackprop1PfiS_S_i
.visible .entry _Z15kernelBackprop1PfiS_S_i(
	.param .u64 _Z15kernelBackprop1PfiS_S_i_param_0,
	.param .u32 _Z15kernelBackprop1PfiS_S_i_param_1,
	.param .u64 _Z15kernelBackprop1PfiS_S_i_param_2,
	.param .u64 _Z15kernelBackprop1PfiS_S_i_param_3,
	.param .u32 _Z15kernelBackprop1PfiS_S_i_param_4
)                                       // @_Z15kernelBackprop1PfiS_S_i
{
	.reg .f32 	%f<4>;
	.reg .b32 	%r<9>;
	.reg .b64 	%rd<13>;

// %bb.0:                               // %entry
	ld.param.u64 	%rd1, [_Z15kernelBackprop1PfiS_S_i_param_0];
	ld.param.u64 	%rd2, [_Z15kernelBackprop1PfiS_S_i_param_3];
	cvta.to.global.u64 	%rd3, %rd2;
	ld.param.u32 	%r1, [_Z15kernelBackprop1PfiS_S_i_param_1];
	ld.param.u64 	%rd4, [_Z15kernelBackprop1PfiS_S_i_param_2];
	cvta.to.global.u64 	%rd5, %rd4;
	cvta.to.global.u64 	%rd6, %rd1;
	ld.param.u32 	%r2, [_Z15kernelBackprop1PfiS_S_i_param_4];
	mov.u32 	%r3, %tid.x;
	mul.wide.u32 	%rd7, %r3, 4;
	add.s64 	%rd8, %rd5, %rd7;
	ld.global.f32 	%f1, [%rd8];
	mov.u32 	%r4, %ctaid.x;
	add.s32 	%r5, %r4, %r2;
	mul.wide.u32 	%rd9, %r5, 4;
	add.s64 	%rd10, %rd3, %rd9;
	ld.global.f32 	%f2, [%rd10];
	mul.rn.f32 	%f3, %f1, %f2;
	mov.u32 	%r6, %ntid.x;
	add.s32 	%r7, %r3, %r1;
	mad.lo.s32 	%r8, %r6, %r4, %r7;
	mul.wide.u32 	%rd11, %r8, 4;
	add.s64 	%rd12, %rd6, %rd11;
	st.global.f32 	[%rd12], %f3;
	ret;
                                        // -- End function
}
	// .globl	_Z15kernelBackprop2PfiS_S_f // -- Begin function _Z15kernelBackprop2PfiS_S_f
.visible .entry _Z15kernelBackprop2PfiS_S_f(
	.param .u64 _Z15kernelBackprop2PfiS_S_f_param_0,
	.param .u32 _Z15kernelBackprop2PfiS_S_f_param_1,
	.param .u64 _Z15kernelBackprop2PfiS_S_f_param_2,
	.param .u64 _Z15kernelBackprop2PfiS_S_f_param_3,
	.param .f32 _Z15kernelBackprop2PfiS_S_f_param_4
)                                       // @_Z15kernelBackprop2PfiS_S_f
{
	.local .align 4 .b8 	__local_depot9[40];
	.reg .b64 	%SP;
	.reg .b64 	%SPL;
	.reg .pred 	%p<3>;
	.reg .f32 	%f<19>;
	.reg .b32 	%r<8>;
	.reg .f64 	%fd<11>;
	.reg .b64 	%rd<17>;

// %bb.0:                               // %entry
	mov.u64 	%SPL, __local_depot9;
	ld.param.u64 	%rd1, [_Z15kernelBackprop2PfiS_S_f_param_0];
	ld.param.u64 	%rd2, [_Z15kernelBackprop2PfiS_S_f_param_3];
	cvta.to.global.u64 	%rd3, %rd2;
	ld.param.u32 	%r1, [_Z15kernelBackprop2PfiS_S_f_param_1];
	ld.param.u64 	%rd4, [_Z15kernelBackprop2PfiS_S_f_param_2];
	cvta.to.global.u64 	%rd5, %rd4;
	cvta.to.global.u64 	%rd6, %rd1;
	ld.param.f32 	%f1, [_Z15kernelBackprop2PfiS_S_f_param_4];
	add.u64 	%rd8, %SPL, 0;
	mov.u32 	%r2, 0;
	st.local.u32 	[%rd8+36], %r2;
	st.local.u32 	[%rd8+32], %r2;
	st.local.u32 	[%rd8+28], %r2;
	st.local.u32 	[%rd8+24], %r2;
	st.local.u32 	[%rd8+20], %r2;
	st.local.u32 	[%rd8+16], %r2;
	st.local.u32 	[%rd8+12], %r2;
	st.local.u32 	[%rd8+8], %r2;
	st.local.u32 	[%rd8+4], %r2;
	st.local.u32 	[%rd8], %r2;
	cvt.f64.f32 	%fd1, %f1;
	add.rn.f64 	%fd2, %fd1, 0d3FB999999999999A;
	cvt.rzi.s32.f64 	%r3, %fd2;
	mul.wide.s32 	%rd9, %r3, 4;
	add.s64 	%rd10, %rd8, %rd9;
	mov.u32 	%r4, 1;
	st.local.u32 	[%rd10], %r4;
	mov.u32 	%r5, %tid.x;
	mul.wide.u32 	%rd11, %r5, 4;
	add.s64 	%rd12, %rd5, %rd11;
	ld.global.f32 	%f2, [%rd12];
	add.s64 	%rd13, %rd8, %rd11;
	ld.local.u32 	%r6, [%rd13];
	cvt.rn.f32.s32 	%f3, %r6;
	sub.rn.f32 	%f4, %f2, %f3;
	cvt.f64.f32 	%fd3, %f4;
	add.s64 	%rd14, %rd3, %rd11;
	ld.global.f32 	%f5, [%rd14];
	neg.f32 	%f6, %f5;
	mul.rn.f32 	%f7, %f5, 0fBFB8AA3B;
	cvt.rzi.f32.f32 	%f8, %f7;
	fma.rn.f32 	%f9, %f8, 0fBF317200, %f6;
	fma.rn.f32 	%f10, %f8, 0fB5BFBE8E, %f9;
	mul.rn.f32 	%f11, %f10, 0f3FB8AA3B;
	ex2.approx.ftz.f32 	%f12, %f11;
	add.rn.f32 	%f13, %f8, 0f00000000;
	ex2.approx.f32 	%f14, %f13;
	mul.rn.f32 	%f15, %f12, %f14;
	setp.gt.f32 	%p1, %f5, 0f42D20000;
	selp.f32 	%f16, 0f00000000, %f15, %p1;
	setp.lt.f32 	%p2, %f5, 0fC2D20000;
	selp.f32 	%f17, 0f7F800000, %f16, %p2;
	cvt.f64.f32 	%fd4, %f17;
	add.rn.f64 	%fd5, %fd4, 0d3FF0000000000000;
	rcp.rn.f64 	%fd6, %fd5;
	mul.rn.f64 	%fd7, %fd6, %fd3;
	mov.f64 	%fd8, 0d3FF0000000000000;
	sub.rn.f64 	%fd9, %fd8, %fd6;
	mul.rn.f64 	%fd10, %fd7, %fd9;
	cvt.rn.f32.f64 	%f18, %fd10;
	add.s32 	%r7, %r5, %r1;
	mul.wide.u32 	%rd15, %r7, 4;
	add.s64 	%rd16, %rd6, %rd15;
	st.global.f32 	[%rd16], %f18;
	ret;
                                        // -- End function
}
	// .globl	_Z18kernelFeedForward1PfiS_iS_ // -- Begin function _Z18kernelFeedForward1PfiS_iS_
.visible .entry _Z18kernelFeedForward1PfiS_iS_(
	.param .u64 _Z18kernelFeedForward1PfiS_iS__param_0,
	.param .u32 _Z18kernelFeedForward1PfiS_iS__param_1,
	.param .u64 _Z18kernelFeedForward1PfiS_iS__param_2,
	.param .u32 _Z18kernelFeedForward1PfiS_iS__param_3,
	.param .u64 _Z18kernelFeedForward1PfiS_iS__param_4
)                                       // @_Z18kernelFeedForward1PfiS_iS_
{
	.reg .pred 	%p<6>;
	.reg .f32 	%f<24>;
	.reg .b32 	%r<30>;
	.reg .b64 	%rd<28>;

// %bb.0:                               // %entry
	ld.param.u32 	%r15, [_Z18kernelFeedForward1PfiS_iS__param_1];
	ld.param.u64 	%rd10, [_Z18kernelFeedForward1PfiS_iS__param_0];
	cvta.to.global.u64 	%rd13, %rd10;
	mov.u32 	%r1, %tid.x;
	mul.wide.u32 	%rd14, %r1, 4;
	add.s64 	%rd3, %rd13, %rd14;
	mov.u32 	%r27, 0;
	st.global.u32 	[%rd3], %r27;
	setp.lt.s32 	%p1, %r15, 1;
	@%p1 bra 	LBB10_7;
// %bb.1:                               // %for.body.lr.ph
	ld.param.u32 	%r16, [_Z18kernelFeedForward1PfiS_iS__param_3];
	ld.param.u64 	%rd11, [_Z18kernelFeedForward1PfiS_iS__param_4];
	cvta.to.global.u64 	%rd1, %rd11;
	ld.param.u64 	%rd12, [_Z18kernelFeedForward1PfiS_iS__param_2];
	cvta.to.global.u64 	%rd2, %rd12;
	mul.lo.s32 	%r2, %r1, %r15;
	add.s32 	%r19, %r15, -1;
	and.b32  	%r3, %r15, 3;
	setp.lt.u32 	%p2, %r19, 3;
	mov.f32 	%f22, 0f00000000;
	@%p2 bra 	LBB10_4;
// %bb.2:                               // %for.body.lr.ph.new
	sub.s32 	%r4, %r15, %r3;
	add.s32 	%r5, %r16, %r2;
	add.s64 	%rd26, %rd1, 8;
	mov.u32 	%r27, 0;
	mov.f32 	%f22, 0f00000000;
LBB10_3:                                // %for.body
                                        // =>This Inner Loop Header: Depth=1
	add.s32 	%r21, %r5, %r27;
	mul.wide.u32 	%rd15, %r21, 4;
	add.s64 	%rd16, %rd2, %rd15;
	ld.global.f32 	%f8, [%rd16];
	ld.global.f32 	%f9, [%rd26+-8];
	fma.rn.f32 	%f10, %f8, %f9, %f22;
	st.global.f32 	[%rd3], %f10;
	add.s32 	%r22, %r21, 1;
	mul.wide.u32 	%rd17, %r22, 4;
	add.s64 	%rd18, %rd2, %rd17;
	ld.global.f32 	%f11, [%rd18];
	ld.global.f32 	%f12, [%rd26+-4];
	fma.rn.f32 	%f13, %f11, %f12, %f10;
	st.global.f32 	[%rd3], %f13;
	add.s32 	%r23, %r21, 2;
	mul.wide.u32 	%rd19, %r23, 4;
	add.s64 	%rd20, %rd2, %rd19;
	ld.global.f32 	%f14, [%rd20];
	ld.global.f32 	%f15, [%rd26];
	fma.rn.f32 	%f16, %f14, %f15, %f13;
	st.global.f32 	[%rd3], %f16;
	add.s32 	%r24, %r21, 3;
	mul.wide.u32 	%rd21, %r24, 4;
	add.s64 	%rd22, %rd2, %rd21;
	ld.global.f32 	%f17, [%rd22];
	ld.global.f32 	%f18, [%rd26+4];
	fma.rn.f32 	%f22, %f17, %f18, %f16;
	st.global.f32 	[%rd3], %f22;
	add.s32 	%r27, %r27, 4;
	add.s64 	%rd26, %rd26, 16;
	setp.ne.s32 	%p3, %r4, %r27;
	@%p3 bra 	LBB10_3;
LBB10_4:                                // %for.end.loopexit.unr-lcssa
	setp.eq.s32 	%p4, %r3, 0;
	@%p4 bra 	LBB10_7;
// %bb.5:                               // %for.body.epil.preheader
	mul.wide.u32 	%rd23, %r27, 4;
	add.s64 	%rd27, %rd1, %rd23;
	add.s32 	%r25, %r27, %r16;
	add.s32 	%r29, %r25, %r2;
	neg.s32 	%r28, %r3;
LBB10_6:                                // %for.body.epil
                                        // =>This Inner Loop Header: Depth=1
	.pragma "nounroll";
	mul.wide.u32 	%rd24, %r29, 4;
	add.s64 	%rd25, %rd2, %rd24;
	ld.global.f32 	%f19, [%rd25];
	ld.global.f32 	%f20, [%rd27];
	fma.rn.f32 	%f22, %f19, %f20, %f22;
	st.global.f32 	[%rd3], %f22;
	add.s64 	%rd27, %rd27, 4;
	add.s32 	%r29, %r29, 1;
	add.s32 	%r28, %r28, 1;
	setp.ne.s32 	%p5, %r28, 0;
	@%p5 bra 	LBB10_6;
LBB10_7:                                // %for.end
	ret;
                                        // -- End function
}
	// .globl	_Z19kernelFeedForward1bPfiS_iS_ // -- Begin function _Z19kernelFeedForward1bPfiS_iS_
.visible .entry _Z19kernelFeedForward1bPfiS_iS_(
	.param .u64 _Z19kernelFeedForward1bPfiS_iS__param_0,
	.param .u32 _Z19kernelFeedForward1bPfiS_iS__param_1,
	.param .u64 _Z19kernelFeedForward1bPfiS_iS__param_2,
	.param .u32 _Z19kernelFeedForward1bPfiS_iS__param_3,
	.param .u64 _Z19kernelFeedForward1bPfiS_iS__param_4
)                                       // @_Z19kernelFeedForward1bPfiS_iS_
{
	.reg .pred 	%p<6>;
	.reg .f32 	%f<24>;
	.reg .b32 	%r<42>;
	.reg .b64 	%rd<29>;

// %bb.0:                               // %entry
	ld.param.u32 	%r20, [_Z19kernelFeedForward1bPfiS_iS__param_1];
	ld.param.u64 	%rd4, [_Z19kernelFeedForward1bPfiS_iS__param_0];
	cvta.to.global.u64 	%rd7, %rd4;
	mov.u32 	%r1, %ctaid.x;
	mov.u32 	%r22, %ntid.x;
	mov.u32 	%r2, %tid.x;
	mad.lo.s32 	%r23, %r22, %r1, %r2;
	mul.wide.u32 	%rd8, %r23, 4;
	add.s64 	%rd3, %rd7, %rd8;
	mov.u32 	%r38, 0;
	st.global.u32 	[%rd3], %r38;
	setp.lt.s32 	%p1, %r20, 1;
	@%p1 bra 	LBB11_7;
// %bb.1:                               // %for.body.lr.ph
	ld.param.u32 	%r21, [_Z19kernelFeedForward1bPfiS_iS__param_3];
	ld.param.u64 	%rd5, [_Z19kernelFeedForward1bPfiS_iS__param_4];
	cvta.to.global.u64 	%rd1, %rd5;
	ld.param.u64 	%rd6, [_Z19kernelFeedForward1bPfiS_iS__param_2];
	cvta.to.global.u64 	%rd2, %rd6;
	mul.lo.s32 	%r3, %r2, %r20;
	mul.lo.s32 	%r4, %r1, %r20;
	add.s32 	%r26, %r20, -1;
	and.b32  	%r5, %r20, 3;
	setp.lt.u32 	%p2, %r26, 3;
	mov.f32 	%f22, 0f00000000;
	@%p2 bra 	LBB11_4;
// %bb.2:                               // %for.body.lr.ph.new
	sub.s32 	%r6, %r20, %r5;
	add.s32 	%r7, %r21, %r3;
	mov.u32 	%r38, 0;
	mov.f32 	%f22, 0f00000000;
LBB11_3:                                // %for.body
                                        // =>This Inner Loop Header: Depth=1
	add.s32 	%r28, %r7, %r38;
	mul.wide.u32 	%rd9, %r28, 4;
	add.s64 	%rd10, %rd2, %rd9;
	ld.global.f32 	%f8, [%rd10];
	add.s32 	%r29, %r4, %r38;
	mul.wide.u32 	%rd11, %r29, 4;
	add.s64 	%rd12, %rd1, %rd11;
	ld.global.f32 	%f9, [%rd12];
	fma.rn.f32 	%f10, %f8, %f9, %f22;
	st.global.f32 	[%rd3], %f10;
	add.s32 	%r30, %r28, 1;
	mul.wide.u32 	%rd13, %r30, 4;
	add.s64 	%rd14, %rd2, %rd13;
	ld.global.f32 	%f11, [%rd14];
	add.s32 	%r31, %r29, 1;
	mul.wide.u32 	%rd15, %r31, 4;
	add.s64 	%rd16, %rd1, %rd15;
	ld.global.f32 	%f12, [%rd16];
	fma.rn.f32 	%f13, %f11, %f12, %f10;
	st.global.f32 	[%rd3], %f13;
	add.s32 	%r32, %r28, 2;
	mul.wide.u32 	%rd17, %r32, 4;
	add.s64 	%rd18, %rd2, %rd17;
	ld.global.f32 	%f14, [%rd18];
	add.s32 	%r33, %r29, 2;
	mul.wide.u32 	%rd19, %r33, 4;
	add.s64 	%rd20, %rd1, %rd19;
	ld.global.f32 	%f15, [%rd20];
	fma.rn.f32 	%f16, %f14, %f15, %f13;
	st.global.f32 	[%rd3], %f16;
	add.s32 	%r34, %r28, 3;
	mul.wide.u32 	%rd21, %r34, 4;
	add.s64 	%rd22, %rd2, %rd21;
	ld.global.f32 	%f17, [%rd22];
	add.s32 	%r35, %r29, 3;
	mul.wide.u32 	%rd23, %r35, 4;
	add.s64 	%rd24, %rd1, %rd23;
	ld.global.f32 	%f18, [%rd24];
	fma.rn.f32 	%f22, %f17, %f18, %f16;
	st.global.f32 	[%rd3], %f22;
	add.s32 	%r38, %r38, 4;
	setp.ne.s32 	%p3, %r6, %r38;
	@%p3 bra 	LBB11_3;
LBB11_4:                                // %for.end.loopexit.unr-lcssa
	setp.eq.s32 	%p4, %r5, 0;
	@%p4 bra 	LBB11_7;
// %bb.5:                               // %for.body.epil.preheader
	add.s32 	%r41, %r38, %r4;
	add.s32 	%r36, %r38, %r21;
	add.s32 	%r40, %r36, %r3;
	neg.s32 	%r39, %r5;
LBB11_6:                                // %for.body.epil
                                        // =>This Inner Loop Header: Depth=1
	.pragma "nounroll";
	mul.wide.u32 	%rd25, %r40, 4;
	add.s64 	%rd26, %rd2, %rd25;
	ld.global.f32 	%f19, [%rd26];
	mul.wide.u32 	%rd27, %r41, 4;
	add.s64 	%rd28, %rd1, %rd27;
	ld.global.f32 	%f20, [%rd28];
	fma.rn.f32 	%f22, %f19, %f20, %f22;
	st.global.f32 	[%rd3], %f22;
	add.s32 	%r41, %r41, 1;
	add.s32 	%r40, %r40, 1;
	add.s32 	%r39, %r39, 1;
	setp.ne.s32 	%p5, %r39, 0;
	@%p5 bra 	LBB11_6;
LBB11_7:                                // %for.end
	ret;
                                        // -- End function
}
	// .globl	_Z18kernelFeedForward3PfS_iS_ // -- Begin function _Z18kernelFeedForward3PfS_iS_
.visible .entry _Z18kernelFeedForward3PfS_iS_(
	.param .u64 _Z18kernelFeedForward3PfS_iS__param_0,
	.param .u64 _Z18kernelFeedForward3PfS_iS__param_1,
	.param .u32 _Z18kernelFeedForward3PfS_iS__param_2,
	.param .u64 _Z18kernelFeedForward3PfS_iS__param_3
)                                       // @_Z18kernelFeedForward3PfS_iS_
{
	.reg .pred 	%p<3>;
	.reg .f32 	%f<17>;
	.reg .b32 	%r<7>;
	.reg .f64 	%fd<4>;
	.reg .b64 	%rd<12>;

// %bb.0:                               // %entry
	ld.param.u64 	%rd1, [_Z18kernelFeedForward3PfS_iS__param_0];
	ld.param.u64 	%rd2, [_Z18kernelFeedForward3PfS_iS__param_3];
	cvta.to.global.u64 	%rd3, %rd2;
	ld.param.u64 	%rd4, [_Z18kernelFeedForward3PfS_iS__param_1];
	cvta.to.global.u64 	%rd5, %rd4;
	ld.param.u32 	%r1, [_Z18kernelFeedForward3PfS_iS__param_2];
	cvta.to.global.u64 	%rd6, %rd1;
	mov.u32 	%r2, %tid.x;
	add.s32 	%r3, %r2, %r1;
	mul.wide.u32 	%rd7, %r3, 4;
	add.s64 	%rd8, %rd5, %rd7;
	ld.global.f32 	%f1, [%rd8];
	mov.u32 	%r4, %ctaid.x;
	mov.u32 	%r5, %ntid.x;
	mad.lo.s32 	%r6, %r5, %r4, %r2;
	mul.wide.u32 	%rd9, %r6, 4;
	add.s64 	%rd10, %rd6, %rd9;
	ld.global.f32 	%f2, [%rd10];
	add.rn.f32 	%f3, %f1, %f2;
	st.global.f32 	[%rd10], %f3;
	neg.f32 	%f4, %f3;
	mul.rn.f32 	%f5, %f3, 0fBFB8AA3B;
	cvt.rzi.f32.f32 	%f6, %f5;
	fma.rn.f32 	%f7, %f6, 0fBF317200, %f4;
	fma.rn.f32 	%f8, %f6, 0fB5BFBE8E, %f7;
	mul.rn.f32 	%f9, %f8, 0f3FB8AA3B;
	ex2.approx.ftz.f32 	%f10, %f9;
	add.rn.f32 	%f11, %f6, 0f00000000;
	ex2.approx.f32 	%f12, %f11;
	mul.rn.f32 	%f13, %f10, %f12;
	setp.gt.f32 	%p1, %f3, 0f42D20000;
	selp.f32 	%f14, 0f00000000, %f13, %p1;
	setp.lt.f32 	%p2, %f3, 0fC2D20000;
	selp.f32 	%f15, 0f7F800000, %f14, %p2;
	cvt.f64.f32 	%fd1, %f15;
	add.rn.f64 	%fd2, %fd1, 0d3FF0000000000000;
	rcp.rn.f64 	%fd3, %fd2;
	cvt.rn.f32.f64 	%f16, %fd3;
	add.s64 	%rd11, %rd3, %rd9;
	st.global.f32 	[%rd11], %f16;
	ret;
                                        // -- End function
}
	// .globl	_Z18kernelFeedForward2PfS_iS_ // -- Begin function _Z18kernelFeedForward2PfS_iS_
.visible .entry _Z18kernelFeedForward2PfS_iS_(
	.param .u64 _Z18kernelFeedForward2PfS_iS__param_0,
	.param .u64 _Z18kernelFeedForward2PfS_iS__param_1,
	.param .u32 _Z18kernelFeedForward2PfS_iS__param_2,
	.param .u64 _Z18kernelFeedForward2PfS_iS__param_3
)                                       // @_Z18kernelFeedForward2PfS_iS_
{
	.reg .pred 	%p<3>;
	.reg .f32 	%f<17>;
	.reg .b32 	%r<4>;
	.reg .f64 	%fd<4>;
	.reg .b64 	%rd<12>;

// %bb.0:                               // %entry
	ld.param.u64 	%rd1, [_Z18kernelFeedForward2PfS_iS__param_0];
	ld.param.u64 	%rd2, [_Z18kernelFeedForward2PfS_iS__param_3];
	cvta.to.global.u64 	%rd3, %rd2;
	ld.param.u64 	%rd4, [_Z18kernelFeedForward2PfS_iS__param_1];
	cvta.to.global.u64 	%rd5, %rd4;
	ld.param.u32 	%r1, [_Z18kernelFeedForward2PfS_iS__param_2];
	cvta.to.global.u64 	%rd6, %rd1;
	mov.u32 	%r2, %tid.x;
	add.s32 	%r3, %r2, %r1;
	mul.wide.u32 	%rd7, %r3, 4;
	add.s64 	%rd8, %rd5, %rd7;
	ld.global.f32 	%f1, [%rd8];
	mul.wide.u32 	%rd9, %r2, 4;
	add.s64 	%rd10, %rd6, %rd9;
	ld.global.f32 	%f2, [%rd10];
	add.rn.f32 	%f3, %f1, %f2;
	st.global.f32 	[%rd10], %f3;
	neg.f32 	%f4, %f3;
	mul.rn.f32 	%f5, %f3, 0fBFB8AA3B;
	cvt.rzi.f32.f32 	%f6, %f5;
	fma.rn.f32 	%f7, %f6, 0fBF317200, %f4;
	fma.rn.f32 	%f8, %f6, 0fB5BFBE8E, %f7;
	mul.rn.f32 	%f9, %f8, 0f3FB8AA3B;
	ex2.approx.ftz.f32 	%f10, %f9;
	add.rn.f32 	%f11, %f6, 0f00000000;
	ex2.approx.f32 	%f12, %f11;
	mul.rn.f32 	%f13, %f10, %f12;
	setp.gt.f32 	%p1, %f3, 0f42D20000;
	selp.f32 	%f14, 0f00000000, %f13, %p1;
	setp.lt.f32 	%p2, %f3, 0fC2D20000;
	selp.f32 	%f15, 0f7F800000, %f14, %p2;
	cvt.f64.f32 	%fd1, %f15;
	add.rn.f64 	%fd2, %fd1, 0d3FF0000000000000;
	rcp.rn.f64 	%fd3, %fd2;
	cvt.rn.f32.f64 	%f16, %fd3;
	add.s64 	%rd11, %rd3, %rd9;
	st.global.f32 	[%rd11], %f16;
	ret;
                                        // -- End function
}



// ===== COMPILED SASS (sm_100) =====

	.target	sm_100

	.elftype	@"ET_EXEC"


//--------------------- .note.nv.tkinfo           --------------------------
	.section	.note.nv.tkinfo,"",@"SHT_NOTE"
	.sectionflags	@"SHF_NOTE_NV_TKINFO"
	.tkinfo
        /*0018*/ 	.word	0x00000002
        /*0030*/ 	.string	""
        /*0030*/ 	.string	"ptxas"
        /*0030*/ 	.string	"Cuda compilation tools, release 13.0, V13.0.88"
        /*0030*/ 	.string	"Build cuda_13.0.r13.0/compiler.36424714_0"
        /*0030*/ 	.string	"-arch sm_100 "



//--------------------- .note.nv.cuinfo           --------------------------
	.section	.note.nv.cuinfo,"",@"SHT_NOTE"
	.sectionflags	@"SHF_NOTE_NV_CUINFO"
        /*0018*/ 	.short	0x0002
        /*001a*/ 	.short	0x0014
        /*001c*/ 	.short	0x0082
	.zero		2


//--------------------- .nv.info                  --------------------------
	.section	.nv.info,"",@"SHT_CUDA_INFO"
	.align	4


	//----- nvinfo : EIATTR_REGCOUNT
	.align		4
        /*0000*/ 	.byte	0x04, 0x2f
        /*0002*/ 	.short	(.L_1 - .L_0)
	.align		4
.L_0:
        /*0004*/ 	.word	index@(_Z18kernelUpdateBiasesPfS_ff)
        /*0008*/ 	.word	0x0000000e


	//----- nvinfo : EIATTR_FRAME_SIZE
	.align		4
.L_1:
        /*000c*/ 	.byte	0x04, 0x11
        /*000e*/ 	.short	(.L_3 - .L_2)
	.align		4
.L_2:
        /*0010*/ 	.word	index@($__internal_5_$__cuda_sm3x_div_rn_noftz_f32_slowpath)
        /*0014*/ 	.word	0x00000000


	//----- nvinfo : EIATTR_FRAME_SIZE
	.align		4
.L_3:
        /*0018*/ 	.byte	0x04, 0x11
        /*001a*/ 	.short	(.L_5 - .L_4)
	.align		4
.L_4:
        /*001c*/ 	.word	index@(_Z18kernelUpdateBiasesPfS_ff)
        /*0020*/ 	.word	0x00000000


	//----- nvinfo : EIATTR_REGCOUNT
	.align		4
.L_5:
        /*0024*/ 	.byte	0x04, 0x2f
        /*0026*/ 	.short	(.L_7 - .L_6)
	.align		4
.L_6:
        /*0028*/ 	.word	index@(_Z19kernelUpdateWeightsPfS_iff)
        /*002c*/ 	.word	0x00000010


	//----- nvinfo : EIATTR_FRAME_SIZE
	.align		4
.L_7:
        /*0030*/ 	.byte	0x04, 0x11
        /*0032*/ 	.short	(.L_9 - .L_8)
	.align		4
.L_8:
        /*0034*/ 	.word	index@($__internal_4_$__cuda_sm3x_div_rn_noftz_f32_slowpath)
        /*0038*/ 	.word	0x00000000


	//----- nvinfo : EIATTR_FRAME_SIZE
	.align		4
.L_9:
        /*003c*/ 	.byte	0x04, 0x11
        /*003e*/ 	.short	(.L_11 - .L_10)
	.align		4
.L_10:
        /*0040*/ 	.word	index@(_Z19kernelUpdateWeightsPfS_iff)
        /*0044*/ 	.word	0x00000000


	//----- nvinfo : EIATTR_REGCOUNT
	.align		4
.L_11:
        /*0048*/ 	.byte	0x04, 0x2f
        /*004a*/ 	.short	(.L_13 - .L_12)
	.align		4
.L_12:
        /*004c*/ 	.word	index@(_Z18kernelUpdateNablaBPfS_)
        /*0050*/ 	.word	0x0000000a


	//----- nvinfo : EIATTR_FRAME_SIZE
	.align		4
.L_13:
        /*0054*/ 	.byte	0x04, 0x11
        /*0056*/ 	.short	(.L_15 - .L_14)
	.align		4
.L_14:
        /*0058*/ 	.word	index@(_Z18kernelUpdateNablaBPfS_)
        /*005c*/ 	.word	0x00000000


	//----- nvinfo : EIATTR_REGCOUNT
	.align		4
.L_15:
        /*0060*/ 	.byte	0x04, 0x2f
        /*0062*/ 	.short	(.L_17 - .L_16)
	.align		4
.L_16:
        /*0064*/ 	.word	index@(_Z18kernelUpdateNablaWPfS_i)
        /*0068*/ 	.word	0x0000000a


	//----- nvinfo : EIATTR_FRAME_SIZE
	.align		4
.L_17:
        /*006c*/ 	.byte	0x04, 0x11
        /*006e*/ 	.short	(.L_19 - .L_18)
	.align		4
.L_18:
        /*0070*/ 	.word	index@(_Z18kernelUpdateNablaWPfS_i)
        /*0074*/ 	.word	0x00000000


	//----- nvinfo : EIATTR_REGCOUNT
	.align		4
.L_19:
        /*0078*/ 	.byte	0x04, 0x2f
        /*007a*/ 	.short	(.L_21 - .L_20)
	.align		4
.L_20:
        /*007c*/ 	.word	index@(_Z16kernelInitNablaBPf)
        /*0080*/ 	.word	0x00000008


	//----- nvinfo : EIATTR_FRAME_SIZE
	.align		4
.L_21:
        /*0084*/ 	.byte	0x04, 0x11
        /*0086*/ 	.short	(.L_23 - .L_22)
	.align		4
.L_22:
        /*0088*/ 	.word	index@(_Z16kernelInitNablaBPf)
        /*008c*/ 	.word	0x00000000


	//----- nvinfo : EIATTR_REGCOUNT
	.align		4
.L_23:
        /*0090*/ 	.byte	0x04, 0x2f
        /*0092*/ 	.short	(.L_25 - .L_24)
	.align		4
.L_24:
        /*0094*/ 	.word	index@(_Z16kernelInitNablaWPfi)
        /*0098*/ 	.word	0x00000008


	//----- nvinfo : EIATTR_FRAME_SIZE
	.align		4
.L_25:
        /*009c*/ 	.byte	0x04, 0x11
        /*009e*/ 	.short	(.L_27 - .L_26)
	.align		4
.L_26:
        /*00a0*/ 	.word	index@(_Z16kernelInitNablaWPfi)
        /*00a4*/ 	.word	0x00000000


	//----- nvinfo : EIATTR_REGCOUNT
	.align		4
.L_27:
        /*00a8*/ 	.byte	0x04, 0x2f
        /*00aa*/ 	.short	(.L_29 - .L_28)
	.align		4
.L_28:
        /*00ac*/ 	.word	index@(_Z16kernelBackprop3aPfiiiS_i)
        /*00b0*/ 	.word	0x0000001a


	//----- nvinfo : EIATTR_FRAME_SIZE
	.align		4
.L_29:
        /*00b4*/ 	.byte	0x04, 0x11
        /*00b6*/ 	.short	(.L_31 - .L_30)
	.align		4
.L_30:
        /*00b8*/ 	.word	index@(_Z16kernelBackprop3aPfiiiS_i)
        /*00bc*/ 	.word	0x00000000


	//----- nvinfo : EIATTR_REGCOUNT
	.align		4
.L_31:
        /*00c0*/ 	.byte	0x04, 0x2f
        /*00c2*/ 	.short	(.L_33 - .L_32)
	.align		4
.L_32:
        /*00c4*/ 	.word	index@(_Z16kernelBackprop3bPfiS_)
        /*00c8*/ 	.word	0x0000000e


	//----- nvinfo : EIATTR_FRAME_SIZE
	.align		4
.L_33:
        /*00cc*/ 	.byte	0x04, 0x11
        /*00ce*/ 	.short	(.L_35 - .L_34)
	.align		4
.L_34:
        /*00d0*/ 	.word	index@($__internal_3_$__cuda_sm20_dblrcp_rn_slowpath_v3)
        /*00d4*/ 	.word	0x00000000


	//----- nvinfo : EIATTR_FRAME_SIZE
	.align		4
.L_35:
        /*00d8*/ 	.byte	0x04, 0x11
        /*00da*/ 	.short	(.L_37 - .L_36)
	.align		4
.L_36:
        /*00dc*/ 	.word	index@(_Z16kernelBackprop3bPfiS_)
        /*00e0*/ 	.word	0x00000000


	//----- nvinfo : EIATTR_REGCOUNT
	.align		4
.L_37:
        /*00e4*/ 	.byte	0x04, 0x2f
        /*00e6*/ 	.short	(.L_39 - .L_38)
	.align		4
.L_38:
        /*00e8*/ 	.word	index@(_Z15kernelBackprop1PfiS_S_i)
        /*00ec*/ 	.word	0x0000000e


	//----- nvinfo : EIATTR_FRAME_SIZE
	.align		4
.L_39:
        /*00f0*/ 	.byte	0x04, 0x11
        /*00f2*/ 	.short	(.L_41 - .L_40)
	.align		4
.L_40:
        /*00f4*/ 	.word	index@(_Z15kernelBackprop1PfiS_S_i)
        /*00f8*/ 	.word	0x00000000


	//----- nvinfo : EIATTR_REGCOUNT
	.align		4
.L_41:
        /*00fc*/ 	.byte	0x04, 0x2f
        /*00fe*/ 	.short	(.L_43 - .L_42)
	.align		4
.L_42:
        /*0100*/ 	.word	index@(_Z15kernelBackprop2PfiS_S_f)
        /*0104*/ 	.word	0x00000010


	//----- nvinfo : EIATTR_FRAME_SIZE
	.align		4
.L_43:
        /*0108*/ 	.byte	0x04, 0x11
        /*010a*/ 	.short	(.L_45 - .L_44)
	.align		4
.L_44:
        /*010c*/ 	.word	index@($__internal_2_$__cuda_sm20_dblrcp_rn_slowpath_v3)
        /*0110*/ 	.word	0x00000000


	//----- nvinfo : EIATTR_FRAME_SIZE
	.align		4
.L_45:
        /*0114*/ 	.byte	0x04, 0x11
        /*0116*/ 	.short	(.L_47 - .L_46)
	.align		4
.L_46:
        /*0118*/ 	.word	index@(_Z15kernelBackprop2PfiS_S_f)
        /*011c*/ 	.word	0x00000000


	//----- nvinfo : EIATTR_REGCOUNT
	.align		4
.L_47:
        /*0120*/ 	.byte	0x04, 0x2f
        /*0122*/ 	.short	(.L_49 - .L_48)
	.align		4
.L_48:
        /*0124*/ 	.word	index@(_Z18kernelFeedForward1PfiS_iS_)
        /*0128*/ 	.word	0x00000020


	//----- nvinfo : EIATTR_FRAME_SIZE
	.align		4
.L_49:
        /*012c*/ 	.byte	0x04, 0x11
        /*012e*/ 	.short	(.L_51 - .L_50)
	.align		4
.L_50:
        /*0130*/ 	.word	index@(_Z18kernelFeedForward1PfiS_iS_)
        /*0134*/ 	.word	0x00000000


	//----- nvinfo : EIATTR_REGCOUNT
	.align		4
.L_51:
        /*0138*/ 	.byte	0x04, 0x2f
        /*013a*/ 	.short	(.L_53 - .L_52)
	.align		4
.L_52:
        /*013c*/ 	.word	index@(_Z19kernelFeedForward1bPfiS_iS_)
        /*0140*/ 	.word	0x00000020


	//----- nvinfo : EIATTR_FRAME_SIZE
	.align		4
.L_53:
        /*0144*/ 	.byte	0x04, 0x11
        /*0146*/ 	.short	(.L_55 - .L_54)
	.align		4
.L_54:
        /*0148*/ 	.word	index@(_Z19kernelFeedForward1bPfiS_iS_)
        /*014c*/ 	.word	0x00000000


	//----- nvinfo : EIATTR_REGCOUNT
	.align		4
.L_55:
        /*0150*/ 	.byte	0x04, 0x2f
        /*0152*/ 	.short	(.L_57 - .L_56)
	.align		4
.L_56:
        /*0154*/ 	.word	index@(_Z18kernelFeedForward3PfS_iS_)
        /*0158*/ 	.word	0x00000010


	//----- nvinfo : EIATTR_FRAME_SIZE
	.align		4
.L_57:
        /*015c*/ 	.byte	0x04, 0x11
        /*015e*/ 	.short	(.L_59 - .L_58)
	.align		4
.L_58:
        /*0160*/ 	.word	index@($__internal_1_$__cuda_sm20_dblrcp_rn_slowpath_v3)
        /*0164*/ 	.word	0x00000000


	//----- nvinfo : EIATTR_FRAME_SIZE
	.align		4
.L_59:
        /*0168*/ 	.byte	0x04, 0x11
        /*016a*/ 	.short	(.L_61 - .L_60)
	.align		4
.L_60:
        /*016c*/ 	.word	index@(_Z18kernelFeedForward3PfS_iS_)
        /*0170*/ 	.word	0x00000000


	//----- nvinfo : EIATTR_REGCOUNT
	.align		4
.L_61:
        /*0174*/ 	.byte	0x04, 0x2f
        /*0176*/ 	.short	(.L_63 - .L_62)
	.align		4
.L_62:
        /*0178*/ 	.word	index@(_Z18kernelFeedForward2PfS_iS_)
        /*017c*/ 	.word	0x00000010


	//----- nvinfo : EIATTR_FRAME_SIZE
	.align		4
.L_63:
        /*0180*/ 	.byte	0x04, 0x11
        /*0182*/ 	.short	(.L_65 - .L_64)
	.align		4
.L_64:
        /*0184*/ 	.word	index@($__internal_0_$__cuda_sm20_dblrcp_rn_slowpath_v3)
        /*0188*/ 	.word	0x00000000


	//----- nvinfo : EIATTR_FRAME_SIZE
	.align		4
.L_65:
        /*018c*/ 	.byte	0x04, 0x11
        /*018e*/ 	.short	(.L_67 - .L_66)
	.align		4
.L_66:
        /*0190*/ 	.word	index@(_Z18kernelFeedForward2PfS_iS_)
        /*0194*/ 	.word	0x00000000


	//----- nvinfo : EIATTR_MIN_STACK_SIZE
	.align		4
.L_67:
        /*0198*/ 	.byte	0x04, 0x12
        /*019a*/ 	.short	(.L_69 - .L_68)
	.align		4
.L_68:
        /*019c*/ 	.word	index@(_Z18kernelFeedForward2PfS_iS_)
        /*01a0*/ 	.word	0x00000000


	//----- nvinfo : EIATTR_MIN_STACK_SIZE
	.align		4
.L_69:
        /*01a4*/ 	.byte	0x04, 0x12
        /*01a6*/ 	.short	(.L_71 - .L_70)
	.align		4
.L_70:
        /*01a8*/ 	.word	index@(_Z18kernelFeedForward3PfS_iS_)
        /*01ac*/ 	.word	0x00000000


	//----- nvinfo : EIATTR_MIN_STACK_SIZE
	.align		4
.L_71:
        /*01b0*/ 	.byte	0x04, 0x12
        /*01b2*/ 	.short	(.L_73 - .L_72)
	.align		4
.L_72:
        /*01b4*/ 	.word	index@(_Z19kernelFeedForward1bPfiS_iS_)
        /*01b8*/ 	.word	0x00000000


	//----- nvinfo : EIATTR_MIN_STACK_SIZE
	.align		4
.L_73:
        /*01bc*/ 	.byte	0x04, 0x12
        /*01be*/ 	.short	(.L_75 - .L_74)
	.align		4
.L_74:
        /*01c0*/ 	.word	index@(_Z18kernelFeedForward1PfiS_iS_)
        /*01c4*/ 	.word	0x00000000


	//----- nvinfo : EIATTR_MIN_STACK_SIZE
	.align		4
.L_75:
        /*01c8*/ 	.byte	0x04, 0x12
        /*01ca*/ 	.short	(.L_77 - .L_76)
	.align		4
.L_76:
        /*01cc*/ 	.word	index@(_Z15kernelBackprop2PfiS_S_f)
        /*01d0*/ 	.word	0x00000000


	//----- nvinfo : EIATTR_MIN_STACK_SIZE
	.align		4
.L_77:
        /*01d4*/ 	.byte	0x04, 0x12
        /*01d6*/ 	.short	(.L_79 - .L_78)
	.align		4
.L_78:
        /*01d8*/ 	.word	index@(_Z15kernelBackprop1PfiS_S_i)
        /*01dc*/ 	.word	0x00000000


	//----- nvinfo : EIATTR_MIN_STACK_SIZE
	.align		4
.L_79:
        /*01e0*/ 	.byte	0x04, 0x12
        /*01e2*/ 	.short	(.L_81 - .L_80)
	.align		4
.L_80:
        /*01e4*/ 	.word	index@(_Z16kernelBackprop3bPfiS_)
        /*01e8*/ 	.word	0x00000000


	//----- nvinfo : EIATTR_MIN_STACK_SIZE
	.align		4
.L_81:
        /*01ec*/ 	.byte	0x04, 0x12
        /*01ee*/ 	.short	(.L_83 - .L_82)
	.align		4
.L_82:
        /*01f0*/ 	.word	index@(_Z16kernelBackprop3aPfiiiS_i)
        /*01f4*/ 	.word	0x00000000


	//----- nvinfo : EIATTR_MIN_STACK_SIZE
	.align		4
.L_83:
        /*01f8*/ 	.byte	0x04, 0x12
        /*01fa*/ 	.short	(.L_85 - .L_84)
	.align		4
.L_84:
        /*01fc*/ 	.word	index@(_Z16kernelInitNablaWPfi)
        /*0200*/ 	.word	0x00000000


	//----- nvinfo : EIATTR_MIN_STACK_SIZE
	.align		4
.L_85:
        /*0204*/ 	.byte	0x04, 0x12
        /*0206*/ 	.short	(.L_87 - .L_86)
	.align		4
.L_86:
        /*0208*/ 	.word	index@(_Z16kernelInitNablaBPf)
        /*020c*/ 	.word	0x00000000


	//----- nvinfo : EIATTR_MIN_STACK_SIZE
	.align		4
.L_87:
        /*0210*/ 	.byte	0x04, 0x12
        /*0212*/ 	.short	(.L_89 - .L_88)
	.align		4
.L_88:
        /*0214*/ 	.word	index@(_Z18kernelUpdateNablaWPfS_i)
        /*0218*/ 	.word	0x00000000


	//----- nvinfo : EIATTR_MIN_STACK_SIZE
	.align		4
.L_89:
        /*021c*/ 	.byte	0x04, 0x12
        /*021e*/ 	.short	(.L_91 - .L_90)
	.align		4
.L_90:
        /*0220*/ 	.word	index@(_Z18kernelUpdateNablaBPfS_)
        /*0224*/ 	.word	0x00000000


	//----- nvinfo : EIATTR_MIN_STACK_SIZE
	.align		4
.L_91:
        /*0228*/ 	.byte	0x04, 0x12
        /*022a*/ 	.short	(.L_93 - .L_92)
	.align		4
.L_92:
        /*022c*/ 	.word	index@(_Z19kernelUpdateWeightsPfS_iff)
        /*0230*/ 	.word	0x00000000


	//----- nvinfo : EIATTR_MIN_STACK_SIZE
	.align		4
.L_93:
        /*0234*/ 	.byte	0x04, 0x12
        /*0236*/ 	.short	(.L_95 - .L_94)
	.align		4
.L_94:
        /*0238*/ 	.word	index@(_Z18kernelUpdateBiasesPfS_ff)
        /*023c*/ 	.word	0x00000000
.L_95:


//--------------------- .nv.compat                --------------------------
	.section	.nv.compat,"",@"SHT_CUDA_COMPAT_INFO"
	.align	4
        /*0000*/ 	.byte	0x02, 0x09, 0x00, 0x00, 0x02, 0x02, 0x01, 0x00, 0x02, 0x05, 0x05, 0x00, 0x03, 0x07, 0x01, 0x01
        /*0010*/ 	.byte	0x02, 0x03, 0x00, 0x00, 0x02, 0x06, 0x01, 0x00, 0x04, 0x0b, 0x08, 0x00, 0x01, 0x00, 0x00, 0x00
        /*0020*/ 	.byte	0x00, 0x00, 0x00, 0x00


//--------------------- .nv.info._Z18kernelFeedForward2PfS_iS_ --------------------------
	.section	.nv.info._Z18kernelFeedForward2PfS_iS_,"",@"SHT_CUDA_INFO"
	.sectionflags	@""
	.align	4


	//----- nvinfo : EIATTR_CUDA_API_VERSION
	.align		4
        /*0000*/ 	.byte	0x04, 0x37
        /*0002*/ 	.short	(.L_97 - .L_96)
.L_96:
        /*0004*/ 	.word	0x00000082


	//----- nvinfo : EIATTR_KPARAM_INFO
	.align		4
.L_97:
        /*0008*/ 	.byte	0x04, 0x17
        /*000a*/ 	.short	(.L_99 - .L_98)
.L_98:
        /*000c*/ 	.word	0x00000000
        /*0010*/ 	.short	0x0003
        /*0012*/ 	.short	0x0018
        /*0014*/ 	.byte	0x00, 0xf0, 0x21, 0x00


	//----- nvinfo : EIATTR_KPARAM_INFO
	.align		4
.L_99:
        /*0018*/ 	.byte	0x04, 0x17
        /*001a*/ 	.short	(.L_101 - .L_100)
.L_100:
        /*001c*/ 	.word	0x00000000
        /*0020*/ 	.short	0x0002
        /*0022*/ 	.short	0x0010
        /*0024*/ 	.byte	0x00, 0xf0, 0x11, 0x00


	//----- nvinfo : EIATTR_KPARAM_INFO
	.align		4
.L_101:
        /*0028*/ 	.byte	0x04, 0x17
        /*002a*/ 	.short	(.L_103 - .L_102)
.L_102:
        /*002c*/ 	.word	0x00000000
        /*0030*/ 	.short	0x0001
        /*0032*/ 	.short	0x0008
        /*0034*/ 	.byte	0x00, 0xf0, 0x21, 0x00


	//----- nvinfo : EIATTR_KPARAM_INFO
	.align		4
.L_103:
        /*0038*/ 	.byte	0x04, 0x17
        /*003a*/ 	.short	(.L_105 - .L_104)
.L_104:
        /*003c*/ 	.word	0x00000000
        /*0040*/ 	.short	0x0000
        /*0042*/ 	.short	0x0000
        /*0044*/ 	.byte	0x00, 0xf0, 0x21, 0x00


	//----- nvinfo : EIATTR_SPARSE_MMA_MASK
	.align		4
.L_105:
        /*0048*/ 	.byte	0x03, 0x50
        /*004a*/ 	.short	0x0000


	//----- nvinfo : EIATTR_MAXREG_COUNT
	.align		4
        /*004c*/ 	.byte	0x03, 0x1b
        /*004e*/ 	.short	0x00ff


	//----- nvinfo : EIATTR_MERCURY_ISA_VERSION
	.align		4
        /*0050*/ 	.byte	0x03, 0x5f
        /*0052*/ 	.short	0x0101


	//----- nvinfo : EIATTR_VRC_CTA_INIT_COUNT
	.align		4
        /*0054*/ 	.byte	0x02, 0x4a
	.zero		1
	.zero		1


	//----- nvinfo : EIATTR_EXIT_INSTR_OFFSETS
	.align		4
        /*0058*/ 	.byte	0x04, 0x1c
        /*005a*/ 	.short	(.L_107 - .L_106)


	//   ....[0]....
.L_106:
        /*005c*/ 	.word	0x00000320


	//----- nvinfo : EIATTR_CRS_STACK_SIZE
	.align		4
.L_107:
        /*0060*/ 	.byte	0x04, 0x1e
        /*0062*/ 	.short	(.L_109 - .L_108)
.L_108:
        /*0064*/ 	.word	0x00000000


	//----- nvinfo : EIATTR_CBANK_PARAM_SIZE
	.align		4
.L_109:
        /*0068*/ 	.byte	0x03, 0x19
        /*006a*/ 	.short	0x0020


	//----- nvinfo : EIATTR_PARAM_CBANK
	.align		4
        /*006c*/ 	.byte	0x04, 0x0a
        /*006e*/ 	.short	(.L_111 - .L_110)
	.align		4
.L_110:
        /*0070*/ 	.word	index@(.nv.constant0._Z18kernelFeedForward2PfS_iS_)
        /*0074*/ 	.short	0x0380
        /*0076*/ 	.short	0x0020


	//----- nvinfo : EIATTR_SW_WAR
	.align		4
.L_111:
        /*0078*/ 	.byte	0x04, 0x36
        /*007a*/ 	.short	(.L_113 - .L_112)
.L_112:
        /*007c*/ 	.word	0x00000008
.L_113:


//--------------------- .nv.info._Z18kernelFeedForward3PfS_iS_ --------------------------
	.section	.nv.info._Z18kernelFeedForward3PfS_iS_,"",@"SHT_CUDA_INFO"
	.sectionflags	@""
	.align	4


	//----- nvinfo : EIATTR_CUDA_API_VERSION
	.align		4
        /*0000*/ 	.byte	0x04, 0x37
        /*0002*/ 	.short	(.L_115 - .L_114)
.L_114:
        /*0004*/ 	.word	0x00000082


	//----- nvinfo : EIATTR_KPARAM_INFO
	.align		4
.L_115:
        /*0008*/ 	.byte	0x04, 0x17
        /*000a*/ 	.short	(.L_117 - .L_116)
.L_116:
        /*000c*/ 	.word	0x00000000
        /*0010*/ 	.short	0x0003
        /*0012*/ 	.short	0x0018
        /*0014*/ 	.byte	0x00, 0xf0, 0x21, 0x00


	//----- nvinfo : EIATTR_KPARAM_INFO
	.align		4
.L_117:
        /*0018*/ 	.byte	0x04, 0x17
        /*001a*/ 	.short	(.L_119 - .L_118)
.L_118:
        /*001c*/ 	.word	0x00000000
        /*0020*/ 	.short	0x0002
        /*0022*/ 	.short	0x0010
        /*0024*/ 	.byte	0x00, 0xf0, 0x11, 0x00


	//----- nvinfo : EIATTR_KPARAM_INFO
	.align		4
.L_119:
        /*0028*/ 	.byte	0x04, 0x17
        /*002a*/ 	.short	(.L_121 - .L_120)
.L_120:
        /*002c*/ 	.word	0x00000000
        /*0030*/ 	.short	0x0001
        /*0032*/ 	.short	0x0008
        /*0034*/ 	.byte	0x00, 0xf0, 0x21, 0x00


	//----- nvinfo : EIATTR_KPARAM_INFO
	.align		4
.L_121:
        /*0038*/ 	.byte	0x04, 0x17
        /*003a*/ 	.short	(.L_123 - .L_122)
.L_122:
        /*003c*/ 	.word	0x00000000
        /*0040*/ 	.short	0x0000
        /*0042*/ 	.short	0x0000
        /*0044*/ 	.byte	0x00, 0xf0, 0x21, 0x00


	//----- nvinfo : EIATTR_SPARSE_MMA_MASK
	.align		4
.L_123:
        /*0048*/ 	.byte	0x03, 0x50
        /*004a*/ 	.short	0x0000


	//----- nvinfo : EIATTR_MAXREG_COUNT
	.align		4
        /*004c*/ 	.byte	0x03, 0x1b
        /*004e*/ 	.short	0x00ff


	//----- nvinfo : EIATTR_MERCURY_ISA_VERSION
	.align		4
        /*0050*/ 	.byte	0x03, 0x5f
        /*0052*/ 	.short	0x0101


	//----- nvinfo : EIATTR_VRC_CTA_INIT_COUNT
	.align		4
        /*0054*/ 	.byte	0x02, 0x4a
	.zero		1
	.zero		1


	//----- nvinfo : EIATTR_EXIT_INSTR_OFFSETS
	.align		4
        /*0058*/ 	.byte	0x04, 0x1c
        /*005a*/ 	.short	(.L_125 - .L_124)


	//   ....[0]....
.L_124:
        /*005c*/ 	.word	0x00000350


	//----- nvinfo : EIATTR_CRS_STACK_SIZE
	.align		4
.L_125:
        /*0060*/ 	.byte	0x04, 0x1e
        /*0062*/ 	.short	(.L_127 - .L_126)
.L_126:
        /*0064*/ 	.word	0x00000000


	//----- nvinfo : EIATTR_CBANK_PARAM_SIZE
	.align		4
.L_127:
        /*0068*/ 	.byte	0x03, 0x19
        /*006a*/ 	.short	0x0020


	//----- nvinfo : EIATTR_PARAM_CBANK
	.align		4
        /*006c*/ 	.byte	0x04, 0x0a
        /*006e*/ 	.short	(.L_129 - .L_128)
	.align		4
.L_128:
        /*0070*/ 	.word	index@(.nv.constant0._Z18kernelFeedForward3PfS_iS_)
        /*0074*/ 	.short	0x0380
        /*0076*/ 	.short	0x0020


	//----- nvinfo : EIATTR_SW_WAR
	.align		4
.L_129:
        /*0078*/ 	.byte	0x04, 0x36
        /*007a*/ 	.short	(.L_131 - .L_130)
.L_130:
        /*007c*/ 	.word	0x00000008
.L_131:


//--------------------- .nv.info._Z19kernelFeedForward1bPfiS_iS_ --------------------------
	.section	.nv.info._Z19kernelFeedForward1bPfiS_iS_,"",@"SHT_CUDA_INFO"
	.sectionflags	@""
	.align	4


	//----- nvinfo : EIATTR_CUDA_API_VERSION
	.align		4
        /*0000*/ 	.byte	0x04, 0x37
        /*0002*/ 	.short	(.L_133 - .L_132)
.L_132:
        /*0004*/ 	.word	0x00000082


	//----- nvinfo : EIATTR_KPARAM_INFO
	.align		4
.L_133:
        /*0008*/ 	.byte	0x04, 0x17
        /*000a*/ 	.short	(.L_135 - .L_134)
.L_134:
        /*000c*/ 	.word	0x00000000
        /*0010*/ 	.short	0x0004
        /*0012*/ 	.short	0x0020
        /*0014*/ 	.byte	0x00, 0xf0, 0x21, 0x00


	//----- nvinfo : EIATTR_KPARAM_INFO
	.align		4
.L_135:
        /*0018*/ 	.byte	0x04, 0x17
        /*001a*/ 	.short	(.L_137 - .L_136)
.L_136:
        /*001c*/ 	.word	0x00000000
        /*0020*/ 	.short	0x0003
        /*0022*/ 	.short	0x0018
        /*0024*/ 	.byte	0x00, 0xf0, 0x11, 0x00


	//----- nvinfo : EIATTR_KPARAM_INFO
	.align		4
.L_137:
        /*0028*/ 	.byte	0x04, 0x17
        /*002a*/ 	.short	(.L_139 - .L_138)
.L_138:
        /*002c*/ 	.word	0x00000000
        /*0030*/ 	.short	0x0002
        /*0032*/ 	.short	0x0010
        /*0034*/ 	.byte	0x00, 0xf0, 0x21, 0x00


	//----- nvinfo : EIATTR_KPARAM_INFO
	.align		4
.L_139:
        /*0038*/ 	.byte	0x04, 0x17
        /*003a*/ 	.short	(.L_141 - .L_140)
.L_140:
        /*003c*/ 	.word	0x00000000
        /*0040*/ 	.short	0x0001
        /*0042*/ 	.short	0x0008
        /*0044*/ 	.byte	0x00, 0xf0, 0x11, 0x00


	//----- nvinfo : EIATTR_KPARAM_INFO
	.align		4
.L_141:
        /*0048*/ 	.byte	0x04, 0x17
        /*004a*/ 	.short	(.L_143 - .L_142)
.L_142:
        /*004c*/ 	.word	0x00000000
        /*0050*/ 	.short	0x0000
        /*0052*/ 	.short	0x0000
        /*0054*/ 	.byte	0x00, 0xf0, 0x21, 0x00


	//----- nvinfo : EIATTR_SPARSE_MMA_MASK
	.align		4
.L_143:
        /*0058*/ 	.byte	0x03, 0x50
        /*005a*/ 	.short	0x0000


	//----- nvinfo : EIATTR_MAXREG_COUNT
	.align		4
        /*005c*/ 	.byte	0x03, 0x1b
        /*005e*/ 	.short	0x00ff


	//----- nvinfo : EIATTR_MERCURY_ISA_VERSION
	.align		4
        /*0060*/ 	.byte	0x03, 0x5f
        /*0062*/ 	.short	0x0101


	//----- nvinfo : EIATTR_VRC_CTA_INIT_COUNT
	.align		4
        /*0064*/ 	.byte	0x02, 0x4a
	.zero		1
	.zero		1


	//----- nvinfo : EIATTR_EXIT_INSTR_OFFSETS
	.align		4
        /*0068*/ 	.byte	0x04, 0x1c
        /*006a*/ 	.short	(.L_145 - .L_144)


	//   ....[0]....
.L_144:
        /*006c*/ 	.word	0x000000b0


	//   ....[1]....
        /*0070*/ 	.word	0x00001150


	//   ....[2]....
        /*0074*/ 	.word	0x00001280


	//----- nvinfo : EIATTR_CBANK_PARAM_SIZE
	.align		4
.L_145:
        /*0078*/ 	.byte	0x03, 0x19
        /*007a*/ 	.short	0x0028


	//----- nvinfo : EIATTR_PARAM_CBANK
	.align		4
        /*007c*/ 	.byte	0x04, 0x0a
        /*007e*/ 	.short	(.L_147 - .L_146)
	.align		4
.L_146:
        /*0080*/ 	.word	index@(.nv.constant0._Z19kernelFeedForward1bPfiS_iS_)
        /*0084*/ 	.short	0x0380
        /*0086*/ 	.short	0x0028


	//----- nvinfo : EIATTR_SW_WAR
	.align		4
.L_147:
        /*0088*/ 	.byte	0x04, 0x36
        /*008a*/ 	.short	(.L_149 - .L_148)
.L_148:
        /*008c*/ 	.word	0x00000008
.L_149:


//--------------------- .nv.info._Z18kernelFeedForward1PfiS_iS_ --------------------------
	.section	.nv.info._Z18kernelFeedForward1PfiS_iS_,"",@"SHT_CUDA_INFO"
	.sectionflags	@""
	.align	4


	//----- nvinfo : EIATTR_CUDA_API_VERSION
	.align		4
        /*0000*/ 	.byte	0x04, 0x37
        /*0002*/ 	.short	(.L_151 - .L_150)
.L_150:
        /*0004*/ 	.word	0x00000082


	//----- nvinfo : EIATTR_KPARAM_INFO
	.align		4
.L_151:
        /*0008*/ 	.byte	0x04, 0x17
        /*000a*/ 	.short	(.L_153 - .L_152)
.L_152:
        /*000c*/ 	.word	0x00000000
        /*0010*/ 	.short	0x0004
        /*0012*/ 	.short	0x0020
        /*0014*/ 	.byte	0x00, 0xf0, 0x21, 0x00


	//----- nvinfo : EIATTR_KPARAM_INFO
	.align		4
.L_153:
        /*0018*/ 	.byte	0x04, 0x17
        /*001a*/ 	.short	(.L_155 - .L_154)
.L_154:
        /*001c*/ 	.word	0x00000000
        /*0020*/ 	.short	0x0003
        /*0022*/ 	.short	0x0018
        /*0024*/ 	.byte	0x00, 0xf0, 0x11, 0x00


	//----- nvinfo : EIATTR_KPARAM_INFO
	.align		4
.L_155:
        /*0028*/ 	.byte	0x04, 0x17
        /*002a*/ 	.short	(.L_157 - .L_156)
.L_156:
        /*002c*/ 	.word	0x00000000
        /*0030*/ 	.short	0x0002
        /*0032*/ 	.short	0x0010
        /*0034*/ 	.byte	0x00, 0xf0, 0x21, 0x00


	//----- nvinfo : EIATTR_KPARAM_INFO
	.align		4
.L_157:
        /*0038*/ 	.byte	0x04, 0x17
        /*003a*/ 	.short	(.L_159 - .L_158)
.L_158:
        /*003c*/ 	.word	0x00000000
        /*0040*/ 	.short	0x0001
        /*0042*/ 	.short	0x0008
        /*0044*/ 	.byte	0x00, 0xf0, 0x11, 0x00


	//----- nvinfo : EIATTR_KPARAM_INFO
	.align		4
.L_159:
        /*0048*/ 	.byte	0x04, 0x17
        /*004a*/ 	.short	(.L_161 - .L_160)
.L_160:
        /*004c*/ 	.word	0x00000000
        /*0050*/ 	.short	0x0000
        /*0052*/ 	.short	0x0000
        /*0054*/ 	.byte	0x00, 0xf0, 0x21, 0x00


	//----- nvinfo : EIATTR_SPARSE_MMA_MASK
	.align		4
.L_161:
        /*0058*/ 	.byte	0x03, 0x50
        /*005a*/ 	.short	0x0000


	//----- nvinfo : EIATTR_MAXREG_COUNT
	.align		4
        /*005c*/ 	.byte	0x03, 0x1b
        /*005e*/ 	.short	0x00ff


	//----- nvinfo : EIATTR_MERCURY_ISA_VERSION
	.align		4
        /*0060*/ 	.byte	0x03, 0x5f
        /*0062*/ 	.short	0x0101


	//----- nvinfo : EIATTR_VRC_CTA_INIT_COUNT
	.align		4
        /*0064*/ 	.byte	0x02, 0x4a
	.zero		1
	.zero		1


	//----- nvinfo : EIATTR_EXIT_INSTR_OFFSETS
	.align		4
        /*0068*/ 	.byte	0x04, 0x1c
        /*006a*/ 	.short	(.L_163 - .L_162)


	//   ....[0]....
.L_162:
        /*006c*/ 	.word	0x00000080


	//   ....[1]....
        /*0070*/ 	.word	0x00000e30


	//   ....[2]....
        /*0074*/ 	.word	0x00000f80


	//----- nvinfo : EIATTR_CBANK_PARAM_SIZE
	.align		4
.L_163:
        /*0078*/ 	.byte	0x03, 0x19
        /*007a*/ 	.short	0x0028


	//----- nvinfo : EIATTR_PARAM_CBANK
	.align		4
        /*007c*/ 	.byte	0x04, 0x0a
        /*007e*/ 	.short	(.L_165 - .L_164)
	.align		4
.L_164:
        /*0080*/ 	.word	index@(.nv.constant0._Z18kernelFeedForward1PfiS_iS_)
        /*0084*/ 	.short	0x0380
        /*0086*/ 	.short	0x0028


	//----- nvinfo : EIATTR_SW_WAR
	.align		4
.L_165:
        /*0088*/ 	.byte	0x04, 0x36
        /*008a*/ 	.short	(.L_167 - .L_166)
.L_166:
        /*008c*/ 	.word	0x00000008
.L_167:


//--------------------- .nv.info._Z15kernelBackprop2PfiS_S_f --------------------------
	.section	.nv.info._Z15kernelBackprop2PfiS_S_f,"",@"SHT_CUDA_INFO"
	.sectionflags	@""
	.align	4


	//----- nvinfo : EIATTR_CUDA_API_VERSION
	.align		4
        /*0000*/ 	.byte	0x04, 0x37
        /*0002*/ 	.short	(.L_169 - .L_168)
.L_168:
        /*0004*/ 	.word	0x00000082


	//----- nvinfo : EIATTR_KPARAM_INFO
	.align		4
.L_169:
        /*0008*/ 	.byte	0x04, 0x17
        /*000a*/ 	.short	(.L_171 - .L_170)
.L_170:
        /*000c*/ 	.word	0x00000000
        /*0010*/ 	.short	0x0004
        /*0012*/ 	.short	0x0020
        /*0014*/ 	.byte	0x00, 0xf0, 0x11, 0x00


	//----- nvinfo : EIATTR_KPARAM_INFO
	.align		4
.L_171:
        /*0018*/ 	.byte	0x04, 0x17
        /*001a*/ 	.short	(.L_173 - .L_172)
.L_172:
        /*001c*/ 	.word	0x00000000
        /*0020*/ 	.short	0x0003
        /*0022*/ 	.short	0x0018
        /*0024*/ 	.byte	0x00, 0xf0, 0x21, 0x00


	//----- nvinfo : EIATTR_KPARAM_INFO
	.align		4
.L_173:
        /*0028*/ 	.byte	0x04, 0x17
        /*002a*/ 	.short	(.L_175 - .L_174)
.L_174:
        /*002c*/ 	.word	0x00000000
        /*0030*/ 	.short	0x0002
        /*0032*/ 	.short	0x0010
        /*0034*/ 	.byte	0x00, 0xf0, 0x21, 0x00


	//----- nvinfo : EIATTR_KPARAM_INFO
	.align		4
.L_175:
        /*0038*/ 	.byte	0x04, 0x17
        /*003a*/ 	.short	(.L_177 - .L_176)
.L_176:
        /*003c*/ 	.word	0x00000000
        /*0040*/ 	.short	0x0001
        /*0042*/ 	.short	0x0008
        /*0044*/ 	.byte	0x00, 0xf0, 0x11, 0x00


	//----- nvinfo : EIATTR_KPARAM_INFO
	.align		4
.L_177:
        /*0048*/ 	.byte	0x04, 0x17
        /*004a*/ 	.short	(.L_179 - .L_178)
.L_178:
        /*004c*/ 	.word	0x00000000
        /*0050*/ 	.short	0x0000
        /*0052*/ 	.short	0x0000
        /*0054*/ 	.byte	0x00, 0xf0, 0x21, 0x00


	//----- nvinfo : EIATTR_SPARSE_MMA_MASK
	.align		4
.L_179:
        /*0058*/ 	.byte	0x03, 0x50
        /*005a*/ 	.short	0x0000


	//----- nvinfo : EIATTR_MAXREG_COUNT
	.align		4
        /*005c*/ 	.byte	0x03, 0x1b
        /*005e*/ 	.short	0x00ff


	//----- nvinfo : EIATTR_MERCURY_ISA_VERSION
	.align		4
        /*0060*/ 	.byte	0x03, 0x5f
        /*0062*/ 	.short	0x0101


	//----- nvinfo : EIATTR_VRC_CTA_INIT_COUNT
	.align		4
        /*0064*/ 	.byte	0x02, 0x4a
	.zero		1
	.zero		1


	//----- nvinfo : EIATTR_EXIT_INSTR_OFFSETS
	.align		4
        /*0068*/ 	.byte	0x04, 0x1c
        /*006a*/ 	.short	(.L_181 - .L_180)


	//   ....[0]....
.L_180:
        /*006c*/ 	.word	0x000006d0


	//----- nvinfo : EIATTR_CRS_STACK_SIZE
	.align		4
.L_181:
        /*0070*/ 	.byte	0x04, 0x1e
        /*0072*/ 	.short	(.L_183 - .L_182)
.L_182:
        /*0074*/ 	.word	0x00000000


	//----- nvinfo : EIATTR_CBANK_PARAM_SIZE
	.align		4
.L_183:
        /*0078*/ 	.byte	0x03, 0x19
        /*007a*/ 	.short	0x0024


	//----- nvinfo : EIATTR_PARAM_CBANK
	.align		4
        /*007c*/ 	.byte	0x04, 0x0a
        /*007e*/ 	.short	(.L_185 - .L_184)
	.align		4
.L_184:
        /*0080*/ 	.word	index@(.nv.constant0._Z15kernelBackprop2PfiS_S_f)
        /*0084*/ 	.short	0x0380
        /*0086*/ 	.short	0x0024


	//----- nvinfo : EIATTR_SW_WAR
	.align		4
.L_185:
        /*0088*/ 	.byte	0x04, 0x36
        /*008a*/ 	.short	(.L_187 - .L_186)
.L_186:
        /*008c*/ 	.word	0x00000008
.L_187:


//--------------------- .nv.info._Z15kernelBackprop1PfiS_S_i --------------------------
	.section	.nv.info._Z15kernelBackprop1PfiS_S_i,"",@"SHT_CUDA_INFO"
	.sectionflags	@""
	.align	4


	//----- nvinfo : EIATTR_CUDA_API_VERSION
	.align		4
        /*0000*/ 	.byte	0x04, 0x37
        /*0002*/ 	.short	(.L_189 - .L_188)
.L_188:
        /*0004*/ 	.word	0x00000082


	//----- nvinfo : EIATTR_KPARAM_INFO
	.align		4
.L_189:
        /*0008*/ 	.byte	0x04, 0x17
        /*000a*/ 	.short	(.L_191 - .L_190)
.L_190:
        /*000c*/ 	.word	0x00000000
        /*0010*/ 	.short	0x0004
        /*0012*/ 	.short	0x0020
        /*0014*/ 	.byte	0x00, 0xf0, 0x11, 0x00


	//----- nvinfo : EIATTR_KPARAM_INFO
	.align		4
.L_191:
        /*0018*/ 	.byte	0x04, 0x17
        /*001a*/ 	.short	(.L_193 - .L_192)
.L_192:
        /*001c*/ 	.word	0x00000000
        /*0020*/ 	.short	0x0003
        /*0022*/ 	.short	0x0018
        /*0024*/ 	.byte	0x00, 0xf0, 0x21, 0x00


	//----- nvinfo : EIATTR_KPARAM_INFO
	.align		4
.L_193:
        /*0028*/ 	.byte	0x04, 0x17
        /*002a*/ 	.short	(.L_195 - .L_194)
.L_194:
        /*002c*/ 	.word	0x00000000
        /*0030*/ 	.short	0x0002
        /*0032*/ 	.short	0x0010
        /*0034*/ 	.byte	0x00, 0xf0, 0x21, 0x00


	//----- nvinfo : EIATTR_KPARAM_INFO
	.align		4
.L_195:
        /*0038*/ 	.byte	0x04, 0x17
        /*003a*/ 	.short	(.L_197 - .L_196)
.L_196:
        /*003c*/ 	.word	0x00000000
        /*0040*/ 	.short	0x0001
        /*0042*/ 	.short	0x0008
        /*0044*/ 	.byte	0x00, 0xf0, 0x11, 0x00


	//----- nvinfo : EIATTR_KPARAM_INFO
	.align		4
.L_197:
        /*0048*/ 	.byte	0x04, 0x17
        /*004a*/ 	.short	(.L_199 - .L_198)
.L_198:
        /*004c*/ 	.word	0x00000000
        /*0050*/ 	.short	0x0000
        /*0052*/ 	.short	0x0000
        /*0054*/ 	.byte	0x00, 0xf0, 0x21, 0x00


	//----- nvinfo : EIATTR_SPARSE_MMA_MASK
	.align		4
.L_199:
        /*0058*/ 	.byte	0x03, 0x50
        /*005a*/ 	.short	0x0000


	//----- nvinfo : EIATTR_MAXREG_COUNT
	.align		4
        /*005c*/ 	.byte	0x03, 0x1b
        /*005e*/ 	.short	0x00ff


	//----- nvinfo : EIATTR_MERCURY_ISA_VERSION
	.align		4
        /*0060*/ 	.byte	0x03, 0x5f
        /*0062*/ 	.short	0x0101


	//----- nvinfo : EIATTR_VRC_CTA_INIT_COUNT
	.align		4
        /*0064*/ 	.byte	0x02, 0x4a
	.zero		1
	.zero		1


	//----- nvinfo : EIATTR_EXIT_INSTR_OFFSETS
	.align		4
        /*0068*/ 	.byte	0x04, 0x1c
        /*006a*/ 	.short	(.L_201 - .L_200)


	//   ....[0]....
.L_200:
        /*006c*/ 	.word	0x00000140


	//----- nvinfo : EIATTR_CBANK_PARAM_SIZE
	.align		4
.L_201:
        /*0070*/ 	.byte	0x03, 0x19
        /*0072*/ 	.short	0x0024


	//----- nvinfo : EIATTR_PARAM_CBANK
	.align		4
        /*0074*/ 	.byte	0x04, 0x0a
        /*0076*/ 	.short	(.L_203 - .L_202)
	.align		4
.L_202:
        /*0078*/ 	.word	index@(.nv.constant0._Z15kernelBackprop1PfiS_S_i)
        /*007c*/ 	.short	0x0380
        /*007e*/ 	.short	0x0024


	//----- nvinfo : EIATTR_SW_WAR
	.align		4
.L_203:
        /*0080*/ 	.byte	0x04, 0x36
        /*0082*/ 	.short	(.L_205 - .L_204)
.L_204:
        /*0084*/ 	.word	0x00000008
.L_205:


//--------------------- .nv.info._Z16kernelBackprop3bPfiS_ --------------------------
	.section	.nv.info._Z16kernelBackprop3bPfiS_,"",@"SHT_CUDA_INFO"
	.sectionflags	@""
	.align	4


	//----- nvinfo : EIATTR_CUDA_API_VERSION
	.align		4
        /*0000*/ 	.byte	0x04, 0x37
        /*0002*/ 	.short	(.L_207 - .L_206)
.L_206:
        /*0004*/ 	.word	0x00000082


	//----- nvinfo : EIATTR_KPARAM_INFO
	.align		4
.L_207:
        /*0008*/ 	.byte	0x04, 0x17
        /*000a*/ 	.short	(.L_209 - .L_208)
.L_208:
        /*000c*/ 	.word	0x00000000
        /*0010*/ 	.short	0x0002
        /*0012*/ 	.short	0x0010
        /*0014*/ 	.byte	0x00, 0xf0, 0x21, 0x00


	//----- nvinfo : EIATTR_KPARAM_INFO
	.align		4
.L_209:
        /*0018*/ 	.byte	0x04, 0x17
        /*001a*/ 	.short	(.L_211 - .L_210)
.L_210:
        /*001c*/ 	.word	0x00000000
        /*0020*/ 	.short	0x0001
        /*0022*/ 	.short	0x0008
        /*0024*/ 	.byte	0x00, 0xf0, 0x11, 0x00


	//----- nvinfo : EIATTR_KPARAM_INFO
	.align		4
.L_211:
        /*0028*/ 	.byte	0x04, 0x17
        /*002a*/ 	.short	(.L_213 - .L_212)
.L_212:
        /*002c*/ 	.word	0x00000000
        /*0030*/ 	.short	0x0000
        /*0032*/ 	.short	0x0000
        /*0034*/ 	.byte	0x00, 0xf0, 0x21, 0x00


	//----- nvinfo : EIATTR_SPARSE_MMA_MASK
	.align		4
.L_213:
        /*0038*/ 	.byte	0x03, 0x50
        /*003a*/ 	.short	0x0000


	//----- nvinfo : EIATTR_MAXREG_COUNT
	.align		4
        /*003c*/ 	.byte	0x03, 0x1b
        /*003e*/ 	.short	0x00ff


	//----- nvinfo : EIATTR_MERCURY_ISA_VERSION
	.align		4
        /*0040*/ 	.byte	0x03, 0x5f
        /*0042*/ 	.short	0x0101


	//----- nvinfo : EIATTR_VRC_CTA_INIT_COUNT
	.align		4
        /*0044*/ 	.byte	0x02, 0x4a
	.zero		1
	.zero		1


	//----- nvinfo : EIATTR_EXIT_INSTR_OFFSETS
	.align		4
        /*0048*/ 	.byte	0x04, 0x1c
        /*004a*/ 	.short	(.L_215 - .L_214)


	//   ....[0]....
.L_214:
        /*004c*/ 	.word	0x00000320


	//----- nvinfo : EIATTR_CRS_STACK_SIZE
	.align		4
.L_215:
        /*0050*/ 	.byte	0x04, 0x1e
        /*0052*/ 	.short	(.L_217 - .L_216)
.L_216:
        /*0054*/ 	.word	0x00000000


	//----- nvinfo : EIATTR_CBANK_PARAM_SIZE
	.align		4
.L_217:
        /*0058*/ 	.byte	0x03, 0x19
        /*005a*/ 	.short	0x0018


	//----- nvinfo : EIATTR_PARAM_CBANK
	.align		4
        /*005c*/ 	.byte	0x04, 0x0a
        /*005e*/ 	.short	(.L_219 - .L_218)
	.align		4
.L_218:
        /*0060*/ 	.word	index@(.nv.constant0._Z16kernelBackprop3bPfiS_)
        /*0064*/ 	.short	0x0380
        /*0066*/ 	.short	0x0018


	//----- nvinfo : EIATTR_SW_WAR
	.align		4
.L_219:
        /*0068*/ 	.byte	0x04, 0x36
        /*006a*/ 	.short	(.L_221 - .L_220)
.L_220:
        /*006c*/ 	.word	0x00000008
.L_221:


//--------------------- .nv.info._Z16kernelBackprop3aPfiiiS_i --------------------------
	.section	.nv.info._Z16kernelBackprop3aPfiiiS_i,"",@"SHT_CUDA_INFO"
	.sectionflags	@""
	.align	4


	//----- nvinfo : EIATTR_CUDA_API_VERSION
	.align		4
        /*0000*/ 	.byte	0x04, 0x37
        /*0002*/ 	.short	(.L_223 - .L_222)
.L_222:
        /*0004*/ 	.word	0x00000082


	//----- nvinfo : EIATTR_KPARAM_INFO
	.align		4
.L_223:
        /*0008*/ 	.byte	0x04, 0x17
        /*000a*/ 	.short	(.L_225 - .L_224)
.L_224:
        /*000c*/ 	.word	0x00000000
        /*0010*/ 	.short	0x0005
        /*0012*/ 	.short	0x0020
        /*0014*/ 	.byte	0x00, 0xf0, 0x11, 0x00


	//----- nvinfo : EIATTR_KPARAM_INFO
	.align		4
.L_225:
        /*0018*/ 	.byte	0x04, 0x17
        /*001a*/ 	.short	(.L_227 - .L_226)
.L_226:
        /*001c*/ 	.word	0x00000000
        /*0020*/ 	.short	0x0004
        /*0022*/ 	.short	0x0018
        /*0024*/ 	.byte	0x00, 0xf0, 0x21, 0x00


	//----- nvinfo : EIATTR_KPARAM_INFO
	.align		4
.L_227:
        /*0028*/ 	.byte	0x04, 0x17
        /*002a*/ 	.short	(.L_229 - .L_228)
.L_228:
        /*002c*/ 	.word	0x00000000
        /*0030*/ 	.short	0x0003
        /*0032*/ 	.short	0x0010
        /*0034*/ 	.byte	0x00, 0xf0, 0x11, 0x00


	//----- nvinfo : EIATTR_KPARAM_INFO
	.align		4
.L_229:
        /*0038*/ 	.byte	0x04, 0x17
        /*003a*/ 	.short	(.L_231 - .L_230)
.L_230:
        /*003c*/ 	.word	0x00000000
        /*0040*/ 	.short	0x0002
        /*0042*/ 	.short	0x000c
        /*0044*/ 	.byte	0x00, 0xf0, 0x11, 0x00


	//----- nvinfo : EIATTR_KPARAM_INFO
	.align		4
.L_231:
        /*0048*/ 	.byte	0x04, 0x17
        /*004a*/ 	.short	(.L_233 - .L_232)
.L_232:
        /*004c*/ 	.word	0x00000000
        /*0050*/ 	.short	0x0001
        /*0052*/ 	.short	0x0008
        /*0054*/ 	.byte	0x00, 0xf0, 0x11, 0x00


	//----- nvinfo : EIATTR_KPARAM_INFO
	.align		4
.L_233:
        /*0058*/ 	.byte	0x04, 0x17
        /*005a*/ 	.short	(.L_235 - .L_234)
.L_234:
        /*005c*/ 	.word	0x00000000
        /*0060*/ 	.short	0x0000
        /*0062*/ 	.short	0x0000
        /*0064*/ 	.byte	0x00, 0xf0, 0x21, 0x00


	//----- nvinfo : EIATTR_SPARSE_MMA_MASK
	.align		4
.L_235:
        /*0068*/ 	.byte	0x03, 0x50
        /*006a*/ 	.short	0x0000


	//----- nvinfo : EIATTR_MAXREG_COUNT
	.align		4
        /*006c*/ 	.byte	0x03, 0x1b
        /*006e*/ 	.short	0x00ff


	//----- nvinfo : EIATTR_MERCURY_ISA_VERSION
	.align		4
        /*0070*/ 	.byte	0x03, 0x5f
        /*0072*/ 	.short	0x0101


	//----- nvinfo : EIATTR_VRC_CTA_INIT_COUNT
	.align		4
        /*0074*/ 	.byte	0x02, 0x4a
	.zero		1
	.zero		1


	//----- nvinfo : EIATTR_EXIT_INSTR_OFFSETS
	.align		4
        /*0078*/ 	.byte	0x04, 0x1c
        /*007a*/ 	.short	(.L_237 - .L_236)


	//   ....[0]....
.L_236:
        /*007c*/ 	.word	0x00000090


	//   ....[1]....
        /*0080*/ 	.word	0x00000e40


	//   ....[2]....
        /*0084*/ 	.word	0x00000fe0


	//----- nvinfo : EIATTR_CBANK_PARAM_SIZE
	.align		4
.L_237:
        /*0088*/ 	.byte	0x03, 0x19
        /*008a*/ 	.short	0x0024


	//----- nvinfo : EIATTR_PARAM_CBANK
	.align		4
        /*008c*/ 	.byte	0x04, 0x0a
        /*008e*/ 	.short	(.L_239 - .L_238)
	.align		4
.L_238:
        /*0090*/ 	.word	index@(.nv.constant0._Z16kernelBackprop3aPfiiiS_i)
        /*0094*/ 	.short	0x0380
        /*0096*/ 	.short	0x0024


	//----- nvinfo : EIATTR_SW_WAR
	.align		4
.L_239:
        /*0098*/ 	.byte	0x04, 0x36
        /*009a*/ 	.short	(.L_241 - .L_240)
.L_240:
        /*009c*/ 	.word	0x00000008
.L_241:


//--------------------- .nv.info._Z16kernelInitNablaWPfi --------------------------
	.section	.nv.info._Z16kernelInitNablaWPfi,"",@"SHT_CUDA_INFO"
	.sectionflags	@""
	.align	4


	//----- nvinfo : EIATTR_CUDA_API_VERSION
	.align		4
        /*0000*/ 	.byte	0x04, 0x37
        /*0002*/ 	.short	(.L_243 - .L_242)
.L_242:
        /*0004*/ 	.word	0x00000082


	//----- nvinfo : EIATTR_KPARAM_INFO
	.align		4
.L_243:
        /*0008*/ 	.byte	0x04, 0x17
        /*000a*/ 	.short	(.L_245 - .L_244)
.L_244:
        /*000c*/ 	.word	0x00000000
        /*0010*/ 	.short	0x0001
        /*0012*/ 	.short	0x0008
        /*0014*/ 	.byte	0x00, 0xf0, 0x11, 0x00


	//----- nvinfo : EIATTR_KPARAM_INFO
	.align		4
.L_245:
        /*0018*/ 	.byte	0x04, 0x17
        /*001a*/ 	.short	(.L_247 - .L_246)
.L_246:
        /*001c*/ 	.word	0x00000000
        /*0020*/ 	.short	0x0000
        /*0022*/ 	.short	0x0000
        /*0024*/ 	.byte	0x00, 0xf0, 0x21, 0x00


	//----- nvinfo : EIATTR_SPARSE_MMA_MASK
	.align		4
.L_247:
        /*0028*/ 	.byte	0x03, 0x50
        /*002a*/ 	.short	0x0000


	//----- nvinfo : EIATTR_MAXREG_COUNT
	.align		4
        /*002c*/ 	.byte	0x03, 0x1b
        /*002e*/ 	.short	0x00ff


	//----- nvinfo : EIATTR_MERCURY_ISA_VERSION
	.align		4
        /*0030*/ 	.byte	0x03, 0x5f
        /*0032*/ 	.short	0x0101


	//----- nvinfo : EIATTR_VRC_CTA_INIT_COUNT
	.align		4
        /*0034*/ 	.byte	0x02, 0x4a
	.zero		1
	.zero		1


	//----- nvinfo : EIATTR_EXIT_INSTR_OFFSETS
	.align		4
        /*0038*/ 	.byte	0x04, 0x1c
        /*003a*/ 	.short	(.L_249 - .L_248)


	//   ....[0]....
.L_248:
        /*003c*/ 	.word	0x00000070


	//   ....[1]....
        /*0040*/ 	.word	0x000000c0


	//----- nvinfo : EIATTR_CBANK_PARAM_SIZE
	.align		4
.L_249:
        /*0044*/ 	.byte	0x03, 0x19
        /*0046*/ 	.short	0x000c


	//----- nvinfo : EIATTR_PARAM_CBANK
	.align		4
        /*0048*/ 	.byte	0x04, 0x0a
        /*004a*/ 	.short	(.L_251 - .L_250)
	.align		4
.L_250:
        /*004c*/ 	.word	index@(.nv.constant0._Z16kernelInitNablaWPfi)
        /*0050*/ 	.short	0x0380
        /*0052*/ 	.short	0x000c


	//----- nvinfo : EIATTR_SW_WAR
	.align		4
.L_251:
        /*0054*/ 	.byte	0x04, 0x36
        /*0056*/ 	.short	(.L_253 - .L_252)
.L_252:
        /*0058*/ 	.word	0x00000008
.L_253:


//--------------------- .nv.info._Z16kernelInitNablaBPf --------------------------
	.section	.nv.info._Z16kernelInitNablaBPf,"",@"SHT_CUDA_INFO"
	.sectionflags	@""
	.align	4


	//----- nvinfo : EIATTR_CUDA_API_VERSION
	.align		4
        /*0000*/ 	.byte	0x04, 0x37
        /*0002*/ 	.short	(.L_255 - .L_254)
.L_254:
        /*0004*/ 	.word	0x00000082


	//----- nvinfo : EIATTR_KPARAM_INFO
	.align		4
.L_255:
        /*0008*/ 	.byte	0x04, 0x17
        /*000a*/ 	.short	(.L_257 - .L_256)
.L_256:
        /*000c*/ 	.word	0x00000000
        /*0010*/ 	.short	0x0000
        /*0012*/ 	.short	0x0000
        /*0014*/ 	.byte	0x00, 0xf0, 0x21, 0x00


	//----- nvinfo : EIATTR_SPARSE_MMA_MASK
	.align		4
.L_257:
        /*0018*/ 	.byte	0x03, 0x50
        /*001a*/ 	.short	0x0000


	//----- nvinfo : EIATTR_MAXREG_COUNT
	.align		4
        /*001c*/ 	.byte	0x03, 0x1b
        /*001e*/ 	.short	0x00ff


	//----- nvinfo : EIATTR_MERCURY_ISA_VERSION
	.align		4
        /*0020*/ 	.byte	0x03, 0x5f
        /*0022*/ 	.short	0x0101


	//----- nvinfo : EIATTR_VRC_CTA_INIT_COUNT
	.align		4
        /*0024*/ 	.byte	0x02, 0x4a
	.zero		1
	.zero		1


	//----- nvinfo : EIATTR_EXIT_INSTR_OFFSETS
	.align		4
        /*0028*/ 	.byte	0x04, 0x1c
        /*002a*/ 	.short	(.L_259 - .L_258)


	//   ....[0]....
.L_258:
        /*002c*/ 	.word	0x00000060


	//----- nvinfo : EIATTR_CBANK_PARAM_SIZE
	.align		4
.L_259:
        /*0030*/ 	.byte	0x03, 0x19
        /*0032*/ 	.short	0x0008


	//----- nvinfo : EIATTR_PARAM_CBANK
	.align		4
        /*0034*/ 	.byte	0x04, 0x0a
        /*0036*/ 	.short	(.L_261 - .L_260)
	.align		4
.L_260:
        /*0038*/ 	.word	index@(.nv.constant0._Z16kernelInitNablaBPf)
        /*003c*/ 	.short	0x0380
        /*003e*/ 	.short	0x0008


	//----- nvinfo : EIATTR_SW_WAR
	.align		4
.L_261:
        /*0040*/ 	.byte	0x04, 0x36
        /*0042*/ 	.short	(.L_263 - .L_262)
.L_262:
        /*0044*/ 	.word	0x00000008
.L_263:


//--------------------- .nv.info._Z18kernelUpdateNablaWPfS_i --------------------------
	.section	.nv.info._Z18kernelUpdateNablaWPfS_i,"",@"SHT_CUDA_INFO"
	.sectionflags	@""
	.align	4


	//----- nvinfo : EIATTR_CUDA_API_VERSION
	.align		4
        /*0000*/ 	.byte	0x04, 0x37
        /*0002*/ 	.short	(.L_265 - .L_264)
.L_264:
        /*0004*/ 	.word	0x00000082


	//----- nvinfo : EIATTR_KPARAM_INFO
	.align		4
.L_265:
        /*0008*/ 	.byte	0x04, 0x17
        /*000a*/ 	.short	(.L_267 - .L_266)
.L_266:
        /*000c*/ 	.word	0x00000000
        /*0010*/ 	.short	0x0002
        /*0012*/ 	.short	0x0010
        /*0014*/ 	.byte	0x00, 0xf0, 0x11, 0x00


	//----- nvinfo : EIATTR_KPARAM_INFO
	.align		4
.L_267:
        /*0018*/ 	.byte	0x04, 0x17
        /*001a*/ 	.short	(.L_269 - .L_268)
.L_268:
        /*001c*/ 	.word	0x00000000
        /*0020*/ 	.short	0x0001
        /*0022*/ 	.short	0x0008
        /*0024*/ 	.byte	0x00, 0xf0, 0x21, 0x00


	//----- nvinfo : EIATTR_KPARAM_INFO
	.align		4
.L_269:
        /*0028*/ 	.byte	0x04, 0x17
        /*002a*/ 	.short	(.L_271 - .L_270)
.L_270:
        /*002c*/ 	.word	0x00000000
        /*0030*/ 	.short	0x0000
        /*0032*/ 	.short	0x0000
        /*0034*/ 	.byte	0x00, 0xf0, 0x21, 0x00


	//----- nvinfo : EIATTR_SPARSE_MMA_MASK
	.align		4
.L_271:
        /*0038*/ 	.byte	0x03, 0x50
        /*003a*/ 	.short	0x0000


	//----- nvinfo : EIATTR_MAXREG_COUNT
	.align		4
        /*003c*/ 	.byte	0x03, 0x1b
        /*003e*/ 	.short	0x00ff


	//----- nvinfo : EIATTR_MERCURY_ISA_VERSION
	.align		4
        /*0040*/ 	.byte	0x03, 0x5f
        /*0042*/ 	.short	0x0101


	//----- nvinfo : EIATTR_VRC_CTA_INIT_COUNT
	.align		4
        /*0044*/ 	.byte	0x02, 0x4a
	.zero		1
	.zero		1


	//----- nvinfo : EIATTR_EXIT_INSTR_OFFSETS
	.align		4
        /*0048*/ 	.byte	0x04, 0x1c
        /*004a*/ 	.short	(.L_273 - .L_272)


	//   ....[0]....
.L_272:
        /*004c*/ 	.word	0x00000070


	//   ....[1]....
        /*0050*/ 	.word	0x00000110


	//----- nvinfo : EIATTR_CBANK_PARAM_SIZE
	.align		4
.L_273:
        /*0054*/ 	.byte	0x03, 0x19
        /*0056*/ 	.short	0x0014


	//----- nvinfo : EIATTR_PARAM_CBANK
	.align		4
        /*0058*/ 	.byte	0x04, 0x0a
        /*005a*/ 	.short	(.L_275 - .L_274)
	.align		4
.L_274:
        /*005c*/ 	.word	index@(.nv.constant0._Z18kernelUpdateNablaWPfS_i)
        /*0060*/ 	.short	0x0380
        /*0062*/ 	.short	0x0014


	//----- nvinfo : EIATTR_SW_WAR
	.align		4
.L_275:
        /*0064*/ 	.byte	0x04, 0x36
        /*0066*/ 	.short	(.L_277 - .L_276)
.L_276:
        /*0068*/ 	.word	0x00000008
.L_277:


//--------------------- .nv.info._Z18kernelUpdateNablaBPfS_ --------------------------
	.section	.nv.info._Z18kernelUpdateNablaBPfS_,"",@"SHT_CUDA_INFO"
	.sectionflags	@""
	.align	4


	//----- nvinfo : EIATTR_CUDA_API_VERSION
	.align		4
        /*0000*/ 	.byte	0x04, 0x37
        /*0002*/ 	.short	(.L_279 - .L_278)
.L_278:
        /*0004*/ 	.word	0x00000082


	//----- nvinfo : EIATTR_KPARAM_INFO
	.align		4
.L_279:
        /*0008*/ 	.byte	0x04, 0x17
        /*000a*/ 	.short	(.L_281 - .L_280)
.L_280:
        /*000c*/ 	.word	0x00000000
        /*0010*/ 	.short	0x0001
        /*0012*/ 	.short	0x0008
        /*0014*/ 	.byte	0x00, 0xf0, 0x21, 0x00


	//----- nvinfo : EIATTR_KPARAM_INFO
	.align		4
.L_281:
        /*0018*/ 	.byte	0x04, 0x17
        /*001a*/ 	.short	(.L_283 - .L_282)
.L_282:
        /*001c*/ 	.word	0x00000000
        /*0020*/ 	.short	0x0000
        /*0022*/ 	.short	0x0000
        /*0024*/ 	.byte	0x00, 0xf0, 0x21, 0x00


	//----- nvinfo : EIATTR_SPARSE_MMA_MASK
	.align		4
.L_283:
        /*0028*/ 	.byte	0x03, 0x50
        /*002a*/ 	.short	0x0000


	//----- nvinfo : EIATTR_MAXREG_COUNT
	.align		4
        /*002c*/ 	.byte	0x03, 0x1b
        /*002e*/ 	.short	0x00ff


	//----- nvinfo : EIATTR_MERCURY_ISA_VERSION
	.align		4
        /*0030*/ 	.byte	0x03, 0x5f
        /*0032*/ 	.short	0x0101


	//----- nvinfo : EIATTR_VRC_CTA_INIT_COUNT
	.align		4
        /*0034*/ 	.byte	0x02, 0x4a
	.zero		1
	.zero		1


	//----- nvinfo : EIATTR_EXIT_INSTR_OFFSETS
	.align		4
        /*0038*/ 	.byte	0x04, 0x1c
        /*003a*/ 	.short	(.L_285 - .L_284)


	//   ....[0]....
.L_284:
        /*003c*/ 	.word	0x000000b0


	//----- nvinfo : EIATTR_CBANK_PARAM_SIZE
	.align		4
.L_285:
        /*0040*/ 	.byte	0x03, 0x19
        /*0042*/ 	.short	0x0010


	//----- nvinfo : EIATTR_PARAM_CBANK
	.align		4
        /*0044*/ 	.byte	0x04, 0x0a
        /*0046*/ 	.short	(.L_287 - .L_286)
	.align		4
.L_286:
        /*0048*/ 	.word	index@(.nv.constant0._Z18kernelUpdateNablaBPfS_)
        /*004c*/ 	.short	0x0380
        /*004e*/ 	.short	0x0010


	//----- nvinfo : EIATTR_SW_WAR
	.align		4
.L_287:
        /*0050*/ 	.byte	0x04, 0x36
        /*0052*/ 	.short	(.L_289 - .L_288)
.L_288:
        /*0054*/ 	.word	0x00000008
.L_289:


//--------------------- .nv.info._Z19kernelUpdateWeightsPfS_iff --------------------------
	.section	.nv.info._Z19kernelUpdateWeightsPfS_iff,"",@"SHT_CUDA_INFO"
	.sectionflags	@""
	.align	4


	//----- nvinfo : EIATTR_CUDA_API_VERSION
	.align		4
        /*0000*/ 	.byte	0x04, 0x37
        /*0002*/ 	.short	(.L_291 - .L_290)
.L_290:
        /*0004*/ 	.word	0x00000082


	//----- nvinfo : EIATTR_KPARAM_INFO
	.align		4
.L_291:
        /*0008*/ 	.byte	0x04, 0x17
        /*000a*/ 	.short	(.L_293 - .L_292)
.L_292:
        /*000c*/ 	.word	0x00000000
        /*0010*/ 	.short	0x0004
        /*0012*/ 	.short	0x0018
        /*0014*/ 	.byte	0x00, 0xf0, 0x11, 0x00


	//----- nvinfo : EIATTR_KPARAM_INFO
	.align		4
.L_293:
        /*0018*/ 	.byte	0x04, 0x17
        /*001a*/ 	.short	(.L_295 - .L_294)
.L_294:
        /*001c*/ 	.word	0x00000000
        /*0020*/ 	.short	0x0003
        /*0022*/ 	.short	0x0014
        /*0024*/ 	.byte	0x00, 0xf0, 0x11, 0x00


	//----- nvinfo : EIATTR_KPARAM_INFO
	.align		4
.L_295:
        /*0028*/ 	.byte	0x04, 0x17
        /*002a*/ 	.short	(.L_297 - .L_296)
.L_296:
        /*002c*/ 	.word	0x00000000
        /*0030*/ 	.short	0x0002
        /*0032*/ 	.short	0x0010
        /*0034*/ 	.byte	0x00, 0xf0, 0x11, 0x00


	//----- nvinfo : EIATTR_KPARAM_INFO
	.align		4
.L_297:
        /*0038*/ 	.byte	0x04, 0x17
        /*003a*/ 	.short	(.L_299 - .L_298)
.L_298:
        /*003c*/ 	.word	0x00000000
        /*0040*/ 	.short	0x0001
        /*0042*/ 	.short	0x0008
        /*0044*/ 	.byte	0x00, 0xf0, 0x21, 0x00


	//----- nvinfo : EIATTR_KPARAM_INFO
	.align		4
.L_299:
        /*0048*/ 	.byte	0x04, 0x17
        /*004a*/ 	.short	(.L_301 - .L_300)
.L_300:
        /*004c*/ 	.word	0x00000000
        /*0050*/ 	.short	0x0000
        /*0052*/ 	.short	0x0000
        /*0054*/ 	.byte	0x00, 0xf0, 0x21, 0x00


	//----- nvinfo : EIATTR_SPARSE_MMA_MASK
	.align		4
.L_301:
        /*0058*/ 	.byte	0x03, 0x50
        /*005a*/ 	.short	0x0000


	//----- nvinfo : EIATTR_MAXREG_COUNT
	.align		4
        /*005c*/ 	.byte	0x03, 0x1b
        /*005e*/ 	.short	0x00ff


	//----- nvinfo : EIATTR_MERCURY_ISA_VERSION
	.align		4
        /*0060*/ 	.byte	0x03, 0x5f
        /*0062*/ 	.short	0x0101


	//----- nvinfo : EIATTR_VRC_CTA_INIT_COUNT
	.align		4
        /*0064*/ 	.byte	0x02, 0x4a
	.zero		1
	.zero		1


	//----- nvinfo : EIATTR_EXIT_INSTR_OFFSETS
	.align		4
        /*0068*/ 	.byte	0x04, 0x1c
        /*006a*/ 	.short	(.L_303 - .L_302)


	//   ....[0]....
.L_302:
        /*006c*/ 	.word	0x00000070


	//   ....[1]....
        /*0070*/ 	.word	0x000001e0


	//----- nvinfo : EIATTR_CRS_STACK_SIZE
	.align		4
.L_303:
        /*0074*/ 	.byte	0x04, 0x1e
        /*0076*/ 	.short	(.L_305 - .L_304)
.L_304:
        /*0078*/ 	.word	0x00000000


	//----- nvinfo : EIATTR_CBANK_PARAM_SIZE
	.align		4
.L_305:
        /*007c*/ 	.byte	0x03, 0x19
        /*007e*/ 	.short	0x001c


	//----- nvinfo : EIATTR_PARAM_CBANK
	.align		4
        /*0080*/ 	.byte	0x04, 0x0a
        /*0082*/ 	.short	(.L_307 - .L_306)
	.align		4
.L_306:
        /*0084*/ 	.word	index@(.nv.constant0._Z19kernelUpdateWeightsPfS_iff)
        /*0088*/ 	.short	0x0380
        /*008a*/ 	.short	0x001c


	//----- nvinfo : EIATTR_SW_WAR
	.align		4
.L_307:
        /*008c*/ 	.byte	0x04, 0x36
        /*008e*/ 	.short	(.L_309 - .L_308)
.L_308:
        /*0090*/ 	.word	0x00000008
.L_309:


//--------------------- .nv.info._Z18kernelUpdateBiasesPfS_ff --------------------------
	.section	.nv.info._Z18kernelUpdateBiasesPfS_ff,"",@"SHT_CUDA_INFO"
	.sectionflags	@""
	.align	4


	//----- nvinfo : EIATTR_CUDA_API_VERSION
	.align		4
        /*0000*/ 	.byte	0x04, 0x37
        /*0002*/ 	.short	(.L_311 - .L_310)
.L_310:
        /*0004*/ 	.word	0x00000082


	//----- nvinfo : EIATTR_KPARAM_INFO
	.align		4
.L_311:
        /*0008*/ 	.byte	0x04, 0x17
        /*000a*/ 	.short	(.L_313 - .L_312)
.L_312:
        /*000c*/ 	.word	0x00000000
        /*0010*/ 	.short	0x0003
        /*0012*/ 	.short	0x0014
        /*0014*/ 	.byte	0x00, 0xf0, 0x11, 0x00


	//----- nvinfo : EIATTR_KPARAM_INFO
	.align		4
.L_313:
        /*0018*/ 	.byte	0x04, 0x17
        /*001a*/ 	.short	(.L_315 - .L_314)
.L_314:
        /*001c*/ 	.word	0x00000000
        /*0020*/ 	.short	0x0002
        /*0022*/ 	.short	0x0010
        /*0024*/ 	.byte	0x00, 0xf0, 0x11, 0x00


	//----- nvinfo : EIATTR_KPARAM_INFO
	.align		4
.L_315:
        /*0028*/ 	.byte	0x04, 0x17
        /*002a*/ 	.short	(.L_317 - .L_316)
.L_316:
        /*002c*/ 	.word	0x00000000
        /*0030*/ 	.short	0x0001
        /*0032*/ 	.short	0x0008
        /*0034*/ 	.byte	0x00, 0xf0, 0x21, 0x00


	//----- nvinfo : EIATTR_KPARAM_INFO
	.align		4
.L_317:
        /*0038*/ 	.byte	0x04, 0x17
        /*003a*/ 	.short	(.L_319 - .L_318)
.L_318:
        /*003c*/ 	.word	0x00000000
        /*0040*/ 	.short	0x0000
        /*0042*/ 	.short	0x0000
        /*0044*/ 	.byte	0x00, 0xf0, 0x21, 0x00


	//----- nvinfo : EIATTR_SPARSE_MMA_MASK
	.align		4
.L_319:
        /*0048*/ 	.byte	0x03, 0x50
        /*004a*/ 	.short	0x0000


	//----- nvinfo : EIATTR_MAXREG_COUNT
	.align		4
        /*004c*/ 	.byte	0x03, 0x1b
        /*004e*/ 	.short	0x00ff


	//----- nvinfo : EIATTR_MERCURY_ISA_VERSION
	.align		4
        /*0050*/ 	.byte	0x03, 0x5f
        /*0052*/ 	.short	0x0101


	//----- nvinfo : EIATTR_VRC_CTA_INIT_COUNT
	.align		4
        /*0054*/ 	.byte	0x02, 0x4a
	.zero		1
	.zero		1


	//----- nvinfo : EIATTR_EXIT_INSTR_OFFSETS
	.align		4
        /*0058*/ 	.byte	0x04, 0x1c
        /*005a*/ 	.short	(.L_321 - .L_320)


	//   ....[0]....
.L_320:
        /*005c*/ 	.word	0x00000170


	//----- nvinfo : EIATTR_CRS_STACK_SIZE
	.align		4
.L_321:
        /*0060*/ 	.byte	0x04, 0x1e
        /*0062*/ 	.short	(.L_323 - .L_322)
.L_322:
        /*0064*/ 	.word	0x00000000


	//----- nvinfo : EIATTR_CBANK_PARAM_SIZE
	.align		4
.L_323:
        /*0068*/ 	.byte	0x03, 0x19
        /*006a*/ 	.short	0x0018


	//----- nvinfo : EIATTR_PARAM_CBANK
	.align		4
        /*006c*/ 	.byte	0x04, 0x0a
        /*006e*/ 	.short	(.L_325 - .L_324)
	.align		4
.L_324:
        /*0070*/ 	.word	index@(.nv.constant0._Z18kernelUpdateBiasesPfS_ff)
        /*0074*/ 	.short	0x0380
        /*0076*/ 	.short	0x0018


	//----- nvinfo : EIATTR_SW_WAR
	.align		4
.L_325:
        /*0078*/ 	.byte	0x04, 0x36
        /*007a*/ 	.short	(.L_327 - .L_326)
.L_326:
        /*007c*/ 	.word	0x00000008
.L_327:


//--------------------- .nv.callgraph             --------------------------
	.section	.nv.callgraph,"",@"SHT_CUDA_CALLGRAPH"
	.align	4
	.sectionentsize	8
	.align		4
        /*0000*/ 	.word	0x00000000
	.align		4
        /*0004*/ 	.word	0xffffffff
	.align		4
        /*0008*/ 	.word	0x00000000
	.align		4
        /*000c*/ 	.word	0xfffffffe
	.align		4
        /*0010*/ 	.word	0x00000000
	.align		4
        /*0014*/ 	.word	0xfffffffd
	.align		4
        /*0018*/ 	.word	0x00000000
	.align		4
        /*001c*/ 	.word	0xfffffffc


//--------------------- .text._Z18kernelFeedForward2PfS_iS_ --------------------------
	.section	.text._Z18kernelFeedForward2PfS_iS_,"ax",@progbits
	.align	128
        .global         _Z18kernelFeedForward2PfS_iS_
        .type           _Z18kernelFeedForward2PfS_iS_,@function
        .size           _Z18kernelFeedForward2PfS_iS_,(.L_x_74 - _Z18kernelFeedForward2PfS_iS_)
        .other          _Z18kernelFeedForward2PfS_iS_,@"STO_CUDA_ENTRY STV_DEFAULT"
_Z18kernelFeedForward2PfS_iS_:
.text._Z18kernelFeedForward2PfS_iS_:
[----:B------:R-:W-:Y:S01]  /*0000*/  LDC R1, c[0x0][0x37c] ;  /* 0x0000df00ff017b82 */ /* 0x000fe20000000800 */
[----:B------:R-:W0:Y:S07]  /*0010*/  S2R R0, SR_TID.X ;  /* 0x0000000000007919 */ /* 0x000e2e0000002100 */
[----:B------:R-:W1:Y:S01]  /*0020*/  LDC.64 R4, c[0x0][0x388] ;  /* 0x0000e200ff047b82 */ /* 0x000e620000000a00 */
[----:B------:R-:W0:Y:S01]  /*0030*/  LDCU UR6, c[0x0][0x390] ;  /* 0x00007200ff0677ac */ /* 0x000e220008000800 */
[----:B------:R-:W2:Y:S06]  /*0040*/  LDCU.64 UR4, c[0x0][0x358] ;  /* 0x00006b00ff0477ac */ /* 0x000eac0008000a00 */
[----:B------:R-:W3:Y:S01]  /*0050*/  LDC.64 R2, c[0x0][0x380] ;  /* 0x0000e000ff027b82 */ /* 0x000ee20000000a00 */
[----:B0-----:R-:W-:-:S02]  /*0060*/  VIADD R7, R0, UR6 ;  /* 0x0000000600077c36 */ /* 0x001fc40008000000 */
[----:B---3--:R-:W-:-:S04]  /*0070*/  IMAD.WIDE.U32 R2, R0, 0x4, R2 ;  /* 0x0000000400027825 */ /* 0x008fc800078e0002 */
[----:B-1----:R-:W-:Y:S02]  /*0080*/  IMAD.WIDE.U32 R4, R7, 0x4, R4 ;  /* 0x0000000407047825 */ /* 0x002fe400078e0004 */
[----:B--2---:R-:W2:Y:S04]  /*0090*/  LDG.E R7, desc[UR4][R2.64] ;  /* 0x0000000402077981 */ /* 0x004ea8000c1e1900 */
[----:B------:R-:W2:Y:S01]  /*00a0*/  LDG.E R4, desc[UR4][R4.64] ;  /* 0x0000000404047981 */ /* 0x000ea2000c1e1900 */
[----:B------:R-:W-:Y:S01]  /*00b0*/  BSSY.RECONVERGENT B0, `(.L_x_0) ;  /* 0x0000022000007945 */ /* 0x000fe20003800200 */
[----:B--2---:R-:W-:-:S04]  /*00c0*/  FADD R13, R4, R7 ;  /* 0x00000007040d7221 */ /* 0x004fc80000000000 */
[C---:B------:R-:W-:Y:S01]  /*00d0*/  FMUL R6, R13.reuse, -1.4426950216293334961 ;  /* 0xbfb8aa3b0d067820 */ /* 0x040fe20000400000 */
[----:B------:R-:W-:Y:S01]  /*00e0*/  FSETP.GEU.AND P1, PT, R13, -105, PT ;  /* 0xc2d200000d00780b */ /* 0x000fe20003f2e000 */
[----:B------:R0:W-:Y:S04]  /*00f0*/  STG.E desc[UR4][R2.64], R13 ;  /* 0x0000000d02007986 */ /* 0x0001e8000c101904 */
[----:B------:R-:W1:Y:S02]  /*0100*/  FRND.TRUNC R6, R6 ;  /* 0x0000000600067307 */ /* 0x000e64000020d000 */
[----:B-1----:R-:W-:Y:S01]  /*0110*/  FADD R9, RZ, R6 ;  /* 0x00000006ff097221 */ /* 0x002fe20000000000 */
[----:B------:R-:W-:-:S04]  /*0120*/  FFMA R7, R6, -0.693145751953125, -R13 ;  /* 0xbf31720006077823 */ /* 0x000fc8000000080d */
[----:B------:R-:W-:Y:S01]  /*0130*/  FSETP.GEU.AND P0, PT, R9, -126, PT ;  /* 0xc2fc00000900780b */ /* 0x000fe20003f0e000 */
[----:B------:R-:W-:-:S04]  /*0140*/  FFMA R7, R6, -1.428606765330187045e-06, R7 ;  /* 0xb5bfbe8e06077823 */ /* 0x000fc80000000007 */
[----:B------:R-:W-:-:S06]  /*0150*/  FMUL R8, R7, 1.4426950216293334961 ;  /* 0x3fb8aa3b07087820 */ /* 0x000fcc0000400000 */
[----:B------:R-:W-:Y:S02]  /*0160*/  MUFU.EX2 R8, R8 ;  /* 0x0000000800087308 */ /* 0x000fe40000000800 */
[----:B------:R-:W-:-:S06]  /*0170*/  @!P0 FMUL R9, R9, 0.5 ;  /* 0x3f00000009098820 */ /* 0x000fcc0000400000 */
[----:B------:R-:W1:Y:S02]  /*0180*/  MUFU.EX2 R11, R9 ;  /* 0x00000009000b7308 */ /* 0x000e640000000800 */
[----:B-1----:R-:W-:Y:S01]  /*0190*/  @!P0 FMUL R11, R11, R11 ;  /* 0x0000000b0b0b8220 */ /* 0x002fe20000400000 */
[----:B------:R-:W-:-:S03]  /*01a0*/  FSETP.GT.AND P0, PT, R13, 105, PT ;  /* 0x42d200000d00780b */ /* 0x000fc60003f04000 */
[----:B------:R-:W-:-:S05]  /*01b0*/  FMUL R11, R8, R11 ;  /* 0x0000000b080b7220 */ /* 0x000fca0000400000 */
[----:B------:R-:W-:-:S04]  /*01c0*/  FSEL R11, R11, RZ, !P0 ;  /* 0x000000ff0b0b7208 */ /* 0x000fc80004000000 */
[----:B------:R-:W-:-:S04]  /*01d0*/  FSEL R12, R11, +INF , P1 ;  /* 0x7f8000000b0c7808 */ /* 0x000fc80000800000 */
[----:B------:R-:W1:Y:S02]  /*01e0*/  F2F.F64.F32 R4, R12 ;  /* 0x0000000c00047310 */ /* 0x000e640000201800 */
[----:B-1----:R-:W-:-:S06]  /*01f0*/  DADD R4, R4, 1 ;  /* 0x3ff0000004047429 */ /* 0x002fcc0000000000 */
[----:B------:R-:W1:Y:S04]  /*0200*/  MUFU.RCP64H R7, R5 ;  /* 0x0000000500077308 */ /* 0x000e680000001800 */
[----:B------:R-:W-:-:S05]  /*0210*/  VIADD R6, R5, 0x300402 ;  /* 0x0030040205067836 */ /* 0x000fca0000000000 */
[----:B------:R-:W-:Y:S01]  /*0220*/  FSETP.GEU.AND P0, PT, |R6|, 5.8789094863358348022e-39, PT ;  /* 0x004004020600780b */ /* 0x000fe20003f0e200 */
[----:B-1----:R-:W-:-:S08]  /*0230*/  DFMA R8, -R4, R6, 1 ;  /* 0x3ff000000408742b */ /* 0x002fd00000000106 */
[----:B------:R-:W-:-:S08]  /*0240*/  DFMA R8, R8, R8, R8 ;  /* 0x000000080808722b */ /* 0x000fd00000000008 */
[----:B------:R-:W-:-:S08]  /*0250*/  DFMA R8, R6, R8, R6 ;  /* 0x000000080608722b */ /* 0x000fd00000000006 */
[----:B------:R-:W-:-:S08]  /*0260*/  DFMA R10, -R4, R8, 1 ;  /* 0x3ff00000040a742b */ /* 0x000fd00000000108 */
[----:B------:R-:W-:Y:S01]  /*0270*/  DFMA R8, R8, R10, R8 ;  /* 0x0000000a0808722b */ /* 0x000fe20000000008 */
[----:B0-----:R-:W-:Y:S10]  /*0280*/  @P0 BRA `(.L_x_1) ;  /* 0x0000000000100947 */ /* 0x001ff40003800000 */
[----:B------:R-:W-:-:S04]  /*0290*/  LOP3.LUT R2, R5, 0x7fffffff, RZ, 0xc0, !PT ;  /* 0x7fffffff05027812 */ /* 0x000fc800078ec0ff */
[----:B------:R-:W-:Y:S02]  /*02a0*/  IADD3 R8, PT, PT, R2, -0x100000, RZ ;  /* 0xfff0000002087810 */ /* 0x000fe40007ffe0ff */
[----:B------:R-:W-:-:S07]  /*02b0*/  MOV R2, 0x2d0 ;  /* 0x000002d000027802 */ /* 0x000fce0000000f00 */
[----:B------:R-:W-:Y:S05]  /*02c0*/  CALL.REL.NOINC `($__internal_0_$__cuda_sm20_dblrcp_rn_slowpath_v3) ;  /* 0x0000000000187944 */ /* 0x000fea0003c00000 */
.L_x_1:
[----:B------:R-:W-:Y:S05]  /*02d0*/  BSYNC.RECONVERGENT B0 ;  /* 0x0000000000007941 */ /* 0x000fea0003800200 */
.L_x_0:
[----:B------:R-:W0:Y:S01]  /*02e0*/  LDC.64 R2, c[0x0][0x398] ;  /* 0x0000e600ff027b82 */ /* 0x000e220000000a00 */
[----:B------:R-:W1:Y:S01]  /*02f0*/  F2F.F32.F64 R9, R8 ;  /* 0x0000000800097310 */ /* 0x000e620000301000 */
[----:B0-----:R-:W-:-:S05]  /*0300*/  IMAD.WIDE.U32 R2, R0, 0x4, R2 ;  /* 0x0000000400027825 */ /* 0x001fca00078e0002 */
[----:B-1----:R-:W-:Y:S01]  /*0310*/  STG.E desc[UR4][R2.64], R9 ;  /* 0x0000000902007986 */ /* 0x002fe2000c101904 */
[----:B------:R-:W-:Y:S05]  /*0320*/  EXIT ;  /* 0x000000000000794d */ /* 0x000fea0003800000 */
        .weak           $__internal_0_$__cuda_sm20_dblrcp_rn_slowpath_v3
        .type           $__internal_0_$__cuda_sm20_dblrcp_rn_slowpath_v3,@function
        .size           $__internal_0_$__cuda_sm20_dblrcp_rn_slowpath_v3,(.L_x_74 - $__internal_0_$__cuda_sm20_dblrcp_rn_slowpath_v3)
$__internal_0_$__cuda_sm20_dblrcp_rn_slowpath_v3:
[----:B------:R-:W-:Y:S01]  /*0330*/  DSETP.GTU.AND P0, PT, |R4|, +INF , PT ;  /* 0x7ff000000400742a */ /* 0x000fe20003f0c200 */
[----:B------:R-:W-:-:S13]  /*0340*/  BSSY.RECONVERGENT B1, `(.L_x_2) ;  /* 0x0000023000017945 */ /* 0x000fda0003800200 */
[----:B------:R-:W-:Y:S05]  /*0350*/  @P0 BRA `(.L_x_3) ;  /* 0x00000000007c0947 */ /* 0x000fea0003800000 */
[----:B------:R-:W-:-:S05]  /*0360*/  LOP3.LUT R3, R5, 0x7fffffff, RZ, 0xc0, !PT ;  /* 0x7fffffff05037812 */ /* 0x000fca00078ec0ff */
[----:B------:R-:W-:-:S05]  /*0370*/  VIADD R6, R3, 0xffffffff ;  /* 0xffffffff03067836 */ /* 0x000fca0000000000 */
[----:B------:R-:W-:-:S13]  /*0380*/  ISETP.GE.U32.AND P0, PT, R6, 0x7fefffff, PT ;  /* 0x7fefffff0600780c */ /* 0x000fda0003f06070 */
[----:B------:R-:W-:Y:S02]  /*0390*/  @P0 LOP3.LUT R7, R5, 0x7ff00000, RZ, 0x3c, !PT ;  /* 0x7ff0000005070812 */ /* 0x000fe400078e3cff */
[----:B------:R-:W-:Y:S01]  /*03a0*/  @P0 MOV R6, RZ ;  /* 0x000000ff00060202 */ /* 0x000fe20000000f00 */
[----:B------:R-:W-:Y:S06]  /*03b0*/  @P0 BRA `(.L_x_4) ;  /* 0x00000000006c0947 */ /* 0x000fec0003800000 */
[----:B------:R-:W-:-:S13]  /*03c0*/  ISETP.GE.U32.AND P0, PT, R3, 0x1000001, PT ;  /* 0x010000010300780c */ /* 0x000fda0003f06070 */
[----:B------:R-:W-:Y:S05]  /*03d0*/  @!P0 BRA `(.L_x_5) ;  /* 0x0000000000348947 */ /* 0x000fea0003800000 */
[----:B------:R-:W-:Y:S01]  /*03e0*/  VIADD R7, R5, 0xc0200000 ;  /* 0xc020000005077836 */ /* 0x000fe20000000000 */
[----:B------:R-:W-:-:S03]  /*03f0*/  MOV R6, R4 ;  /* 0x0000000400067202 */ /* 0x000fc60000000f00 */
[----:B------:R-:W0:Y:S03]  /*0400*/  MUFU.RCP64H R9, R7 ;  /* 0x0000000700097308 */ /* 0x000e260000001800 */
[----:B0-----:R-:W-:-:S08]  /*0410*/  DFMA R10, -R6, R8, 1 ;  /* 0x3ff00000060a742b */ /* 0x001fd00000000108 */
[----:B------:R-:W-:-:S08]  /*0420*/  DFMA R10, R10, R10, R10 ;  /* 0x0000000a0a0a722b */ /* 0x000fd0000000000a */
[----:B------:R-:W-:-:S08]  /*0430*/  DFMA R10, R8, R10, R8 ;  /* 0x0000000a080a722b */ /* 0x000fd00000000008 */
[----:B------:R-:W-:-:S08]  /*0440*/  DFMA R8, -R6, R10, 1 ;  /* 0x3ff000000608742b */ /* 0x000fd0000000010a */
[----:B------:R-:W-:-:S08]  /*0450*/  DFMA R8, R10, R8, R10 ;  /* 0x000000080a08722b */ /* 0x000fd0000000000a */
[----:B------:R-:W-:-:S08]  /*0460*/  DMUL R8, R8, 2.2250738585072013831e-308 ;  /* 0x0010000008087828 */ /* 0x000fd00000000000 */
[----:B------:R-:W-:-:S08]  /*0470*/  DFMA R4, -R4, R8, 1 ;  /* 0x3ff000000404742b */ /* 0x000fd00000000108 */
[----:B------:R-:W-:-:S08]  /*0480*/  DFMA R4, R4, R4, R4 ;  /* 0x000000040404722b */ /* 0x000fd00000000004 */
[----:B------:R-:W-:Y:S01]  /*0490*/  DFMA R6, R8, R4, R8 ;  /* 0x000000040806722b */ /* 0x000fe20000000008 */
[----:B------:R-:W-:Y:S10]  /*04a0*/  BRA `(.L_x_4) ;  /* 0x0000000000307947 */ /* 0x000ff40003800000 */
.L_x_5:
[----:B------:R-:W-:Y:S01]  /*04b0*/  DMUL R4, R4, 8.11296384146066816958e+31 ;  /* 0x4690000004047828 */ /* 0x000fe20000000000 */
[----:B------:R-:W-:-:S05]  /*04c0*/  IMAD.MOV.U32 R6, RZ, RZ, R8 ;  /* 0x000000ffff067224 */ /* 0x000fca00078e0008 */
[----:B------:R-:W0:Y:S02]  /*04d0*/  MUFU.RCP64H R7, R5 ;  /* 0x0000000500077308 */ /* 0x000e240000001800 */
[----:B0-----:R-:W-:-:S08]  /*04e0*/  DFMA R8, -R4, R6, 1 ;  /* 0x3ff000000408742b */ /* 0x001fd00000000106 */
[----:B------:R-:W-:-:S08]  /*04f0*/  DFMA R8, R8, R8, R8 ;  /* 0x000000080808722b */ /* 0x000fd00000000008 */
[----:B------:R-:W-:-:S08]  /*0500*/  DFMA R8, R6, R8, R6 ;  /* 0x000000080608722b */ /* 0x000fd00000000006 */
[----:B------:R-:W-:-:S08]  /*0510*/  DFMA R6, -R4, R8, 1 ;  /* 0x3ff000000406742b */ /* 0x000fd00000000108 */
[----:B------:R-:W-:-:S08]  /*0520*/  DFMA R6, R8, R6, R8 ;  /* 0x000000060806722b */ /* 0x000fd00000000008 */
[----:B------:R-:W-:Y:S01]  /*0530*/  DMUL R6, R6, 8.11296384146066816958e+31 ;  /* 0x4690000006067828 */ /* 0x000fe20000000000 */
[----:B------:R-:W-:Y:S10]  /*0540*/  BRA `(.L_x_4) ;  /* 0x0000000000087947 */ /* 0x000ff40003800000 */
.L_x_3:
[----:B------:R-:W-:Y:S02]  /*0550*/  LOP3.LUT R7, R5, 0x80000, RZ, 0xfc, !PT ;  /* 0x0008000005077812 */ /* 0x000fe400078efcff */
[----:B------:R-:W-:-:S07]  /*0560*/  MOV R6, R4 ;  /* 0x0000000400067202 */ /* 0x000fce0000000f00 */
.L_x_4:
[----:B------:R-:W-:Y:S05]  /*0570*/  BSYNC.RECONVERGENT B1 ;  /* 0x0000000000017941 */ /* 0x000fea0003800200 */
.L_x_2:
[----:B------:R-:W-:Y:S02]  /*0580*/  HFMA2 R3, -RZ, RZ, 0, 0 ;  /* 0x00000000ff037431 */ /* 0x000fe400000001ff */
[----:B------:R-:W-:Y:S01]  /*0590*/  IMAD.MOV.U32 R8, RZ, RZ, R6 ;  /* 0x000000ffff087224 */ /* 0x000fe200078e0006 */
[----:B------:R-:W-:Y:S01]  /*05a0*/  MOV R9, R7 ;  /* 0x0000000700097202 */ /* 0x000fe20000000f00 */
[----:B------:R-:W-:Y:S06]  /*05b0*/  RET.REL.NODEC R2 `(_Z18kernelFeedForward2PfS_iS_) ;  /* 0xfffffff802907950 */ /* 0x000fec0003c3ffff */
.L_x_6:
[----:B------:R-:W-:-:S00]  /*05c0*/  BRA `(.L_x_6) ;  /* 0xfffffffc00fc7947 */ /* 0x000fc0000383ffff */
[----:B------:R-:W-:-:S00]  /*05d0*/  NOP ;  /* 0x0000000000007918 */ /* 0x000fc00000000000 */
        /* <DEDUP_REMOVED lines=10> */
.L_x_74:


//--------------------- .text._Z18kernelFeedForward3PfS_iS_ --------------------------
	.section	.text._Z18kernelFeedForward3PfS_iS_,"ax",@progbits
	.align	128
        .global         _Z18kernelFeedForward3PfS_iS_
        .type           _Z18kernelFeedForward3PfS_iS_,@function
        .size           _Z18kernelFeedForward3PfS_iS_,(.L_x_75 - _Z18kernelFeedForward3PfS_iS_)
        .other          _Z18kernelFeedForward3PfS_iS_,@"STO_CUDA_ENTRY STV_DEFAULT"
_Z18kernelFeedForward3PfS_iS_:
.text._Z18kernelFeedForward3PfS_iS_:
[----:B------:R-:W-:Y:S01]  /*0000*/  LDC R1, c[0x0][0x37c] ;  /* 0x0000df00ff017b82 */ /* 0x000fe20000000800 */
[----:B------:R-:W0:Y:S07]  /*0010*/  S2R R0, SR_TID.X ;  /* 0x0000000000007919 */ /* 0x000e2e0000002100 */
[----:B------:R-:W1:Y:S01]  /*0020*/  S2UR UR6, SR_CTAID.X ;  /* 0x00000000000679c3 */ /* 0x000e620000002500 */
[----:B------:R-:W0:Y:S01]  /*0030*/  LDCU UR7, c[0x0][0x390] ;  /* 0x00007200ff0777ac */ /* 0x000e220008000800 */
[----:B------:R-:W2:Y:S06]  /*0040*/  LDCU.64 UR4, c[0x0][0x358] ;  /* 0x00006b00ff0477ac */ /* 0x000eac0008000a00 */
[----:B------:R-:W1:Y:S08]  /*0050*/  LDC R9, c[0x0][0x360] ;  /* 0x0000d800ff097b82 */ /* 0x000e700000000800 */
[----:B------:R-:W3:Y:S08]  /*0060*/  LDC.64 R4, c[0x0][0x388] ;  /* 0x0000e200ff047b82 */ /* 0x000ef00000000a00 */
[----:B------:R-:W4:Y:S01]  /*0070*/  LDC.64 R2, c[0x0][0x380] ;  /* 0x0000e000ff027b82 */ /* 0x000f220000000a00 */
[----:B0-----:R-:W-:-:S02]  /*0080*/  VIADD R7, R0, UR7 ;  /* 0x0000000700077c36 */ /* 0x001fc40008000000 */
[----:B-1----:R-:W-:Y:S02]  /*0090*/  IMAD R0, R9, UR6, R0 ;  /* 0x0000000609007c24 */ /* 0x002fe4000f8e0200 */
[----:B---3--:R-:W-:-:S06]  /*00a0*/  IMAD.WIDE.U32 R4, R7, 0x4, R4 ;  /* 0x0000000407047825 */ /* 0x008fcc00078e0004 */
[----:B--2---:R-:W2:Y:S01]  /*00b0*/  LDG.E R4, desc[UR4][R4.64] ;  /* 0x0000000404047981 */ /* 0x004ea2000c1e1900 */
[----:B----4-:R-:W-:-:S05]  /*00c0*/  IMAD.WIDE.U32 R2, R0, 0x4, R2 ;  /* 0x0000000400027825 */ /* 0x010fca00078e0002 */
[----:B------:R-:W2:Y:S01]  /*00d0*/  LDG.E R7, desc[UR4][R2.64] ;  /* 0x0000000402077981 */ /* 0x000ea2000c1e1900 */
[----:B------:R-:W-:Y:S01]  /*00e0*/  BSSY.RECONVERGENT B0, `(.L_x_7) ;  /* 0x0000022000007945 */ /* 0x000fe20003800200 */
[----:B--2---:R-:W-:-:S04]  /*00f0*/  FADD R13, R4, R7 ;  /* 0x00000007040d7221 */ /* 0x004fc80000000000 */
[----:B------:R-:W-:-:S06]  /*0100*/  FMUL R6, R13, -1.4426950216293334961 ;  /* 0xbfb8aa3b0d067820 */ /* 0x000fcc0000400000 */
[----:B------:R-:W0:Y:S02]  /*0110*/  FRND.TRUNC R6, R6 ;  /* 0x0000000600067307 */ /* 0x000e24000020d000 */
[----:B0-----:R-:W-:-:S05]  /*0120*/  FADD R9, RZ, R6 ;  /* 0x00000006ff097221 */ /* 0x001fca0000000000 */
[----:B------:R-:W-:Y:S01]  /*0130*/  FSETP.GEU.AND P0, PT, R9, -126, PT ;  /* 0xc2fc00000900780b */ /* 0x000fe20003f0e000 */
[----:B------:R-:W-:-:S04]  /*0140*/  FFMA R7, R6, -0.693145751953125, -R13 ;  /* 0xbf31720006077823 */ /* 0x000fc8000000080d */
[----:B------:R-:W-:-:S04]  /*0150*/  FFMA R7, R6, -1.428606765330187045e-06, R7 ;  /* 0xb5bfbe8e06077823 */ /* 0x000fc80000000007 */
[----:B------:R-:W-:-:S04]  /*0160*/  FMUL R8, R7, 1.4426950216293334961 ;  /* 0x3fb8aa3b07087820 */ /* 0x000fc80000400000 */
[----:B------:R-:W-:-:S04]  /*0170*/  @!P0 FMUL R9, R9, 0.5 ;  /* 0x3f00000009098820 */ /* 0x000fc80000400000 */
[----:B------:R-:W0:Y:S08]  /*0180*/  MUFU.EX2 R11, R9 ;  /* 0x00000009000b7308 */ /* 0x000e300000000800 */
[----:B------:R-:W1:Y:S01]  /*0190*/  MUFU.EX2 R8, R8 ;  /* 0x0000000800087308 */ /* 0x000e620000000800 */
[----:B0-----:R-:W-:Y:S01]  /*01a0*/  @!P0 FMUL R11, R11, R11 ;  /* 0x0000000b0b0b8220 */ /* 0x001fe20000400000 */
[----:B------:R-:W-:-:S02]  /*01b0*/  FSETP.GT.AND P0, PT, R13, 105, PT ;  /* 0x42d200000d00780b */ /* 0x000fc40003f04000 */
[----:B------:R-:W-:Y:S01]  /*01c0*/  FSETP.GEU.AND P1, PT, R13, -105, PT ;  /* 0xc2d200000d00780b */ /* 0x000fe20003f2e000 */
[----:B-1----:R-:W-:-:S05]  /*01d0*/  FMUL R11, R8, R11 ;  /* 0x0000000b080b7220 */ /* 0x002fca0000400000 */
[----:B------:R-:W-:-:S04]  /*01e0*/  FSEL R11, R11, RZ, !P0 ;  /* 0x000000ff0b0b7208 */ /* 0x000fc80004000000 */
[----:B------:R-:W-:-:S04]  /*01f0*/  FSEL R12, R11, +INF , P1 ;  /* 0x7f8000000b0c7808 */ /* 0x000fc80000800000 */
[----:B------:R-:W0:Y:S02]  /*0200*/  F2F.F64.F32 R4, R12 ;  /* 0x0000000c00047310 */ /* 0x000e240000201800 */
[----:B0-----:R-:W-:-:S06]  /*0210*/  DADD R4, R4, 1 ;  /* 0x3ff0000004047429 */ /* 0x001fcc0000000000 */
[----:B------:R-:W0:Y:S04]  /*0220*/  MUFU.RCP64H R7, R5 ;  /* 0x0000000500077308 */ /* 0x000e280000001800 */
[----:B------:R-:W-:-:S06]  /*0230*/  VIADD R6, R5, 0x300402 ;  /* 0x0030040205067836 */ /* 0x000fcc0000000000 */
[----:B0-----:R-:W-:Y:S01]  /*0240*/  DFMA R8, -R4, R6, 1 ;  /* 0x3ff000000408742b */ /* 0x001fe20000000106 */
[----:B------:R0:W-:Y:S07]  /*0250*/  STG.E desc[UR4][R2.64], R13 ;  /* 0x0000000d02007986 */ /* 0x0001ee000c101904 */
[----:B------:R-:W-:Y:S01]  /*0260*/  DFMA R8, R8, R8, R8 ;  /* 0x000000080808722b */ /* 0x000fe20000000008 */
[----:B------:R-:W-:-:S07]  /*0270*/  FSETP.GEU.AND P0, PT, |R6|, 5.8789094863358348022e-39, PT ;  /* 0x004004020600780b */ /* 0x000fce0003f0e200 */
[----:B------:R-:W-:-:S08]  /*0280*/  DFMA R8, R6, R8, R6 ;  /* 0x000000080608722b */ /* 0x000fd00000000006 */
[----:B------:R-:W-:-:S08]  /*0290*/  DFMA R10, -R4, R8, 1 ;  /* 0x3ff00000040a742b */ /* 0x000fd00000000108 */
[----:B------:R-:W-:Y:S01]  /*02a0*/  DFMA R8, R8, R10, R8 ;  /* 0x0000000a0808722b */ /* 0x000fe20000000008 */
[----:B0-----:R-:W-:Y:S10]  /*02b0*/  @P0 BRA `(.L_x_8) ;  /* 0x0000000000100947 */ /* 0x001ff40003800000 */
[----:B------:R-:W-:-:S04]  /*02c0*/  LOP3.LUT R2, R5, 0x7fffffff, RZ, 0xc0, !PT ;  /* 0x7fffffff05027812 */ /* 0x000fc800078ec0ff */
[----:B------:R-:W-:Y:S02]  /*02d0*/  IADD3 R8, PT, PT, R2, -0x100000, RZ ;  /* 0xfff0000002087810 */ /* 0x000fe40007ffe0ff */
[----:B------:R-:W-:-:S07]  /*02e0*/  MOV R2, 0x300 ;  /* 0x0000030000027802 */ /* 0x000fce0000000f00 */
[----:B------:R-:W-:Y:S05]  /*02f0*/  CALL.REL.NOINC `($__internal_1_$__cuda_sm20_dblrcp_rn_slowpath_v3) ;  /* 0x0000000000187944 */ /* 0x000fea0003c00000 */
.L_x_8:
[----:B------:R-:W-:Y:S05]  /*0300*/  BSYNC.RECONVERGENT B0 ;  /* 0x0000000000007941 */ /* 0x000fea0003800200 */
.L_x_7:
[----:B------:R-:W0:Y:S01]  /*0310*/  LDC.64 R2, c[0x0][0x398] ;  /* 0x0000e600ff027b82 */ /* 0x000e220000000a00 */
[----:B------:R-:W1:Y:S01]  /*0320*/  F2F.F32.F64 R9, R8 ;  /* 0x0000000800097310 */ /* 0x000e620000301000 */
[----:B0-----:R-:W-:-:S05]  /*0330*/  IMAD.WIDE.U32 R2, R0, 0x4, R2 ;  /* 0x0000000400027825 */ /* 0x001fca00078e0002 */
[----:B-1----:R-:W-:Y:S01]  /*0340*/  STG.E desc[UR4][R2.64], R9 ;  /* 0x0000000902007986 */ /* 0x002fe2000c101904 */
[----:B------:R-:W-:Y:S05]  /*0350*/  EXIT ;  /* 0x000000000000794d */ /* 0x000fea0003800000 */
        .weak           $__internal_1_$__cuda_sm20_dblrcp_rn_slowpath_v3
        .type           $__internal_1_$__cuda_sm20_dblrcp_rn_slowpath_v3,@function
        .size           $__internal_1_$__cuda_sm20_dblrcp_rn_slowpath_v3,(.L_x_75 - $__internal_1_$__cuda_sm20_dblrcp_rn_slowpath_v3)
$__internal_1_$__cuda_sm20_dblrcp_rn_slowpath_v3:
        /* <DEDUP_REMOVED lines=24> */
.L_x_12:
        /* <DEDUP_REMOVED lines=10> */
.L_x_10:
[----:B------:R-:W-:Y:S02]  /*0580*/  LOP3.LUT R7, R5, 0x80000, RZ, 0xfc, !PT ;  /* 0x0008000005077812 */ /* 0x000fe400078efcff */
[----:B------:R-:W-:-:S07]  /*0590*/  MOV R6, R4 ;  /* 0x0000000400067202 */ /* 0x000fce0000000f00 */
.L_x_11:
[----:B------:R-:W-:Y:S05]  /*05a0*/  BSYNC.RECONVERGENT B1 ;  /* 0x0000000000017941 */ /* 0x000fea0003800200 */
.L_x_9:
[----:B------:R-:W-:Y:S02]  /*05b0*/  HFMA2 R3, -RZ, RZ, 0, 0 ;  /* 0x00000000ff037431 */ /* 0x000fe400000001ff */
[----:B------:R-:W-:Y:S01]  /*05c0*/  IMAD.MOV.U32 R8, RZ, RZ, R6 ;  /* 0x000000ffff087224 */ /* 0x000fe200078e0006 */
[----:B------:R-:W-:Y:S01]  /*05d0*/  MOV R9, R7 ;  /* 0x0000000700097202 */ /* 0x000fe20000000f00 */
[----:B------:R-:W-:Y:S06]  /*05e0*/  RET.REL.NODEC R2 `(_Z18kernelFeedForward3PfS_iS_) ;  /* 0xfffffff802847950 */ /* 0x000fec0003c3ffff */
.L_x_13:
        /* <DEDUP_REMOVED lines=9> */
.L_x_75:


//--------------------- .text._Z19kernelFeedForward1bPfiS_iS_ --------------------------
	.section	.text._Z19kernelFeedForward1bPfiS_iS_,"ax",@progbits
	.align	128
        .global         _Z19kernelFeedForward1bPfiS_iS_
        .type           _Z19kernelFeedForward1bPfiS_iS_,@function
        .size           _Z19kernelFeedForward1bPfiS_iS_,(.L_x_82 - _Z19kernelFeedForward1bPfiS_iS_)
        .other          _Z19kernelFeedForward1bPfiS_iS_,@"STO_CUDA_ENTRY STV_DEFAULT"
_Z19kernelFeedForward1bPfiS_iS_:
.text._Z19kernelFeedForward1bPfiS_iS_:
[----:B------:R-:W-:Y:S01]  /*0000*/  LDC R1, c[0x0][0x37c] ;  /* 0x0000df00ff017b82 */ /* 0x000fe20000000800 */
[----:B------:R-:W0:Y:S07]  /*0010*/  S2R R0, SR_TID.X ;  /* 0x0000000000007919 */ /* 0x000e2e0000002100 */
[----:B------:R-:W1:Y:S01]  /*0020*/  LDC R5, c[0x0][0x388] ;  /* 0x0000e200ff057b82 */ /* 0x000e620000000800 */
[----:B------:R-:W2:Y:S07]  /*0030*/  LDCU.64 UR4, c[0x0][0x358] ;  /* 0x00006b00ff0477ac */ /* 0x000eae0008000a00 */
[----:B------:R-:W0:Y:S08]  /*0040*/  S2UR UR6, SR_CTAID.X ;  /* 0x00000000000679c3 */ /* 0x000e300000002500 */
[----:B------:R-:W0:Y:S08]  /*0050*/  LDC R7, c[0x0][0x360] ;  /* 0x0000d800ff077b82 */ /* 0x000e300000000800 */
[----:B------:R-:W3:Y:S01]  /*0060*/  LDC.64 R2, c[0x0][0x380] ;  /* 0x0000e000ff027b82 */ /* 0x000ee20000000a00 */
[----:B-1----:R-:W-:Y:S01]  /*0070*/  ISETP.GE.AND P0, PT, R5, 0x1, PT ;  /* 0x000000010500780c */ /* 0x002fe20003f06270 */
[----:B0-----:R-:W-:-:S04]  /*0080*/  IMAD R7, R7, UR6, R0 ;  /* 0x0000000607077c24 */ /* 0x001fc8000f8e0200 */
[----:B---3--:R-:W-:-:S05]  /*0090*/  IMAD.WIDE.U32 R2, R7, 0x4, R2 ;  /* 0x0000000407027825 */ /* 0x008fca00078e0002 */
[----:B--2---:R0:W-:Y:S03]  /*00a0*/  STG.E desc[UR4][R2.64], RZ ;  /* 0x000000ff02007986 */ /* 0x0041e6000c101904 */
[----:B------:R-:W-:Y:S05]  /*00b0*/  @!P0 EXIT ;  /* 0x000000000000894d */ /* 0x000fea0003800000 */
[C---:B------:R-:W-:Y:S02]  /*00c0*/  IADD3 R4, PT, PT, R5.reuse, -0x1, RZ ;  /* 0xffffffff05047810 */ /* 0x040fe40007ffe0ff */
[----:B------:R-:W-:Y:S02]  /*00d0*/  CS2R R8, SRZ ;  /* 0x0000000000087805 */ /* 0x000fe4000001ff00 */
[----:B------:R-:W-:Y:S02]  /*00e0*/  LOP3.LUT R6, R5, 0x3, RZ, 0xc0, !PT ;  /* 0x0000000305067812 */ /* 0x000fe400078ec0ff */
[----:B------:R-:W-:-:S13]  /*00f0*/  ISETP.GE.U32.AND P0, PT, R4, 0x3, PT ;  /* 0x000000030400780c */ /* 0x000fda0003f06070 */
[----:B------:R-:W-:Y:S05]  /*0100*/  @!P0 BRA `(.L_x_14) ;  /* 0x00000010000c8947 */ /* 0x000fea0003800000 */
[----:B------:R-:W1:Y:S01]  /*0110*/  LDCU UR7, c[0x0][0x398] ;  /* 0x00007300ff0777ac */ /* 0x000e620008000800 */
[-C--:B------:R-:W-:Y:S02]  /*0120*/  IADD3 R7, PT, PT, -R6, R5.reuse, RZ ;  /* 0x0000000506077210 */ /* 0x080fe40007ffe1ff */
[----:B------:R-:W-:Y:S02]  /*0130*/  CS2R R8, SRZ ;  /* 0x0000000000087805 */ /* 0x000fe4000001ff00 */
[----:B------:R-:W-:Y:S01]  /*0140*/  ISETP.GT.AND P0, PT, R7, RZ, PT ;  /* 0x000000ff0700720c */ /* 0x000fe20003f04270 */
[----:B-1----:R-:W-:-:S12]  /*0150*/  IMAD R4, R0, R5, UR7 ;  /* 0x0000000700047e24 */ /* 0x002fd8000f8e0205 */
[----:B------:R-:W-:Y:S05]  /*0160*/  @!P0 BRA `(.L_x_15) ;  /* 0x0000000c00608947 */ /* 0x000fea0003800000 */
[----:B------:R-:W-:Y:S02]  /*0170*/  IADD3 R10, PT, PT, -R8, R7, RZ ;  /* 0x00000007080a7210 */ /* 0x000fe40007ffe1ff */
[----:B------:R-:W-:Y:S02]  /*0180*/  PLOP3.LUT P0, PT, PT, PT, PT, 0x80, 0x8 ;  /* 0x000000000008781c */ /* 0x000fe40003f0f070 */
[----:B------:R-:W-:-:S13]  /*0190*/  ISETP.GT.AND P1, PT, R10, 0xc, PT ;  /* 0x0000000c0a00780c */ /* 0x000fda0003f24270 */
[----:B------:R-:W-:Y:S05]  /*01a0*/  @!P1 BRA `(.L_x_16) ;  /* 0x0000000800289947 */ /* 0x000fea0003800000 */
[----:B------:R-:W-:Y:S02]  /*01b0*/  PLOP3.LUT P0, PT, PT, PT, PT, 0x8, 0x80 ;  /* 0x000000000080781c */ /* 0x000fe40003f0e170 */
[----:B------:R-:W-:-:S11]  /*01c0*/  IADD3 R19, PT, PT, R7, -0xc, RZ ;  /* 0xfffffff407137810 */ /* 0x000fd60007ffe0ff */
.L_x_17:
[----:B------:R-:W1:Y:S01]  /*01d0*/  LDC.64 R12, c[0x0][0x390] ;  /* 0x0000e400ff0c7b82 */ /* 0x000e620000000a00 */
[----:B--2---:R-:W-:Y:S01]  /*01e0*/  IADD3 R21, PT, PT, R4, R8, RZ ;  /* 0x0000000804157210 */ /* 0x004fe20007ffe0ff */
[----:B------:R-:W-:-:S06]  /*01f0*/  IMAD R23, R5, UR6, R8 ;  /* 0x0000000605177c24 */ /* 0x000fcc000f8e0208 */
[----:B------:R-:W2:Y:S01]  /*0200*/  LDC.64 R10, c[0x0][0x3a0] ;  /* 0x0000e800ff0a7b82 */ /* 0x000ea20000000a00 */
[----:B-1----:R-:W-:-:S06]  /*0210*/  IMAD.WIDE.U32 R14, R21, 0x4, R12 ;  /* 0x00000004150e7825 */ /* 0x002fcc00078e000c */
[----:B------:R-:W3:Y:S01]  /*0220*/  LDG.E R14, desc[UR4][R14.64] ;  /* 0x000000040e0e7981 */ /* 0x000ee2000c1e1900 */
[----:B--2---:R-:W-:-:S06]  /*0230*/  IMAD.WIDE.U32 R16, R23, 0x4, R10 ;  /* 0x0000000417107825 */ /* 0x004fcc00078e000a */
[----:B------:R-:W3:Y:S01]  /*0240*/  LDG.E R16, desc[UR4][R16.64] ;  /* 0x0000000410107981 */ /* 0x000ee2000c1e1900 */
[----:B------:R-:W-:Y:S02]  /*0250*/  IADD3 R25, PT, PT, R21, 0x1, RZ ;  /* 0x0000000115197810 */ /* 0x000fe40007ffe0ff */
[----:B------:R-:W-:-:S03]  /*0260*/  IADD3 R27, PT, PT, R23, 0x1, RZ ;  /* 0x00000001171b7810 */ /* 0x000fc60007ffe0ff */
[----:B------:R-:W-:-:S04]  /*0270*/  IMAD.WIDE.U32 R24, R25, 0x4, R12 ;  /* 0x0000000419187825 */ /* 0x000fc800078e000c */
[----:B------:R-:W-:-:S04]  /*0280*/  IMAD.WIDE.U32 R26, R27, 0x4, R10 ;  /* 0x000000041b1a7825 */ /* 0x000fc800078e000a */
[----:B---3--:R-:W-:-:S05]  /*0290*/  FFMA R9, R14, R16, R9 ;  /* 0x000000100e097223 */ /* 0x008fca0000000009 */
[----:B------:R1:W-:Y:S04]  /*02a0*/  STG.E desc[UR4][R2.64], R9 ;  /* 0x0000000902007986 */ /* 0x0003e8000c101904 */
[----:B------:R-:W2:Y:S04]  /*02b0*/  LDG.E R24, desc[UR4][R24.64] ;  /* 0x0000000418187981 */ /* 0x000ea8000c1e1900 */
[----:B------:R-:W2:Y:S01]  /*02c0*/  LDG.E R26, desc[UR4][R26.64] ;  /* 0x000000041a1a7981 */ /* 0x000ea2000c1e1900 */
[----:B------:R-:W-:Y:S02]  /*02d0*/  IADD3 R18, PT, PT, R21, 0x2, RZ ;  /* 0x0000000215127810 */ /* 0x000fe40007ffe0ff */
[----:B------:R-:W-:-:S03]  /*02e0*/  IADD3 R20, PT, PT, R23, 0x2, RZ ;  /* 0x0000000217147810 */ /* 0x000fc60007ffe0ff */
[----:B------:R-:W-:-:S04]  /*02f0*/  IMAD.WIDE.U32 R14, R18, 0x4, R12 ;  /* 0x00000004120e7825 */ /* 0x000fc800078e000c */
[----:B------:R-:W-:-:S04]  /*0300*/  IMAD.WIDE.U32 R16, R20, 0x4, R10 ;  /* 0x0000000414107825 */ /* 0x000fc800078e000a */
[----:B--2---:R-:W-:-:S05]  /*0310*/  FFMA R29, R24, R26, R9 ;  /* 0x0000001a181d7223 */ /* 0x004fca0000000009 */
[----:B------:R2:W-:Y:S04]  /*0320*/  STG.E desc[UR4][R2.64], R29 ;  /* 0x0000001d02007986 */ /* 0x0005e8000c101904 */
[----:B------:R-:W3:Y:S04]  /*0330*/  LDG.E R14, desc[UR4][R14.64] ;  /* 0x000000040e0e7981 */ /* 0x000ee8000c1e1900 */
[----:B------:R-:W3:Y:S01]  /*0340*/  LDG.E R16, desc[UR4][R16.64] ;  /* 0x0000000410107981 */ /* 0x000ee2000c1e1900 */
[----:B-1----:R-:W-:Y:S02]  /*0350*/  IADD3 R9, PT, PT, R21, 0x3, RZ ;  /* 0x0000000315097810 */ /* 0x002fe40007ffe0ff */
[----:B------:R-:W-:-:S03]  /*0360*/  IADD3 R23, PT, PT, R23, 0x3, RZ ;  /* 0x0000000317177810 */ /* 0x000fc60007ffe0ff */
[----:B------:R-:W-:-:S04]  /*0370*/  IMAD.WIDE.U32 R24, R9, 0x4, R12 ;  /* 0x0000000409187825 */ /* 0x000fc800078e000c */
[----:B------:R-:W-:-:S04]  /*0380*/  IMAD.WIDE.U32 R22, R23, 0x4, R10 ;  /* 0x0000000417167825 */ /* 0x000fc800078e000a */
[----:B---3--:R-:W-:-:S05]  /*0390*/  FFMA R27, R14, R16, R29 ;  /* 0x000000100e1b7223 */ /* 0x008fca000000001d */
[----:B------:R1:W-:Y:S04]  /*03a0*/  STG.E desc[UR4][R2.64], R27 ;  /* 0x0000001b02007986 */ /* 0x0003e8000c101904 */
[----:B------:R-:W2:Y:S04]  /*03b0*/  LDG.E R24, desc[UR4][R24.64] ;  /* 0x0000000418187981 */ /* 0x000ea8000c1e1900 */
[----:B------:R-:W2:Y:S01]  /*03c0*/  LDG.E R22, desc[UR4][R22.64] ;  /* 0x0000000416167981 */ /* 0x000ea2000c1e1900 */
[----:B------:R-:W-:-:S04]  /*03d0*/  IADD3 R9, PT, PT, R8, 0x4, RZ ;  /* 0x0000000408097810 */ /* 0x000fc80007ffe0ff */
[----:B------:R-:W-:Y:S01]  /*03e0*/  IADD3 R15, PT, PT, R4, R9, RZ ;  /* 0x00000009040f7210 */ /* 0x000fe20007ffe0ff */
[----:B------:R-:W-:-:S04]  /*03f0*/  IMAD R9, R5, UR6, R9 ;  /* 0x0000000605097c24 */ /* 0x000fc8000f8e0209 */
[----:B------:R-:W-:-:S04]  /*0400*/  IMAD.WIDE.U32 R14, R15, 0x4, R12 ;  /* 0x000000040f0e7825 */ /* 0x000fc800078e000c */
[----:B------:R-:W-:-:S04]  /*0410*/  IMAD.WIDE.U32 R16, R9, 0x4, R10 ;  /* 0x0000000409107825 */ /* 0x000fc800078e000a */
[----:B--2---:R-:W-:-:S05]  /*0420*/  FFMA R29, R24, R22, R27 ;  /* 0x00000016181d7223 */ /* 0x004fca000000001b */
[----:B------:R2:W-:Y:S04]  /*0430*/  STG.E desc[UR4][R2.64], R29 ;  /* 0x0000001d02007986 */ /* 0x0005e8000c101904 */
[----:B------:R-:W1:Y:S04]  /*0440*/  LDG.E R14, desc[UR4][R14.64] ;  /* 0x000000040e0e7981 */ /* 0x000e68000c1e1900 */
[----:B------:R-:W1:Y:S01]  /*0450*/  LDG.E R16, desc[UR4][R16.64] ;  /* 0x0000000410107981 */ /* 0x000e62000c1e1900 */
[----:B------:R-:W-:Y:S02]  /*0460*/  IADD3 R25, PT, PT, R21, 0x5, RZ ;  /* 0x0000000515197810 */ /* 0x000fe40007ffe0ff */
[----:B------:R-:W-:-:S03]  /*0470*/  IADD3 R24, PT, PT, R9, 0x1, RZ ;  /* 0x0000000109187810 */ /* 0x000fc60007ffe0ff */
[----:B------:R-:W-:-:S04]  /*0480*/  IMAD.WIDE.U32 R22, R25, 0x4, R12 ;  /* 0x0000000419167825 */ /* 0x000fc800078e000c */
[----:B------:R-:W-:-:S04]  /*0490*/  IMAD.WIDE.U32 R24, R24, 0x4, R10 ;  /* 0x0000000418187825 */ /* 0x000fc800078e000a */
[----:B-1----:R-:W-:-:S05]  /*04a0*/  FFMA R27, R14, R16, R29 ;  /* 0x000000100e1b7223 */ /* 0x002fca000000001d */
        /* <DEDUP_REMOVED lines=83> */
[----:B------:R-:W3:Y:S04]  /*09e0*/  LDG.E R12, desc[UR4][R12.64] ;  /* 0x000000040c0c7981 */ /* 0x000ee8000c1e1900 */
[----:B------:R-:W3:Y:S01]  /*09f0*/  LDG.E R10, desc[UR4][R10.64] ;  /* 0x000000040a0a7981 */ /* 0x000ee2000c1e1900 */
[----:B------:R-:W-:-:S04]  /*0a00*/  IADD3 R8, PT, PT, R8, 0x10, RZ ;  /* 0x0000001008087810 */ /* 0x000fc80007ffe0ff */
[----:B------:R-:W-:Y:S01]  /*0a10*/  ISETP.GE.AND P1, PT, R8, R19, PT ;  /* 0x000000130800720c */ /* 0x000fe20003f26270 */
[----:B---3--:R-:W-:-:S05]  /*0a20*/  FFMA R9, R12, R10, R21 ;  /* 0x0000000a0c097223 */ /* 0x008fca0000000015 */
[----:B------:R2:W-:Y:S07]  /*0a30*/  STG.E desc[UR4][R2.64], R9 ;  /* 0x0000000902007986 */ /* 0x0005ee000c101904 */
[----:B------:R-:W-:Y:S05]  /*0a40*/  @!P1 BRA `(.L_x_17) ;  /* 0xfffffff400e09947 */ /* 0x000fea000383ffff */
.L_x_16:
[----:B------:R-:W-:-:S04]  /*0a50*/  IADD3 R10, PT, PT, -R8, R7, RZ ;  /* 0x00000007080a7210 */ /* 0x000fc80007ffe1ff */
[----:B------:R-:W-:-:S13]  /*0a60*/  ISETP.GT.AND P1, PT, R10, 0x4, PT ;  /* 0x000000040a00780c */ /* 0x000fda0003f24270 */
[----:B------:R-:W-:Y:S05]  /*0a70*/  @!P1 BRA `(.L_x_18) ;  /* 0x0000000400149947 */ /* 0x000fea0003800000 */
[----:B------:R-:W1:Y:S01]  /*0a80*/  LDC.64 R12, c[0x0][0x390] ;  /* 0x0000e400ff0c7b82 */ /* 0x000e620000000a00 */
[----:B------:R-:W-:Y:S01]  /*0a90*/  IADD3 R15, PT, PT, R8, R4, RZ ;  /* 0x00000004080f7210 */ /* 0x000fe20007ffe0ff */
[----:B------:R-:W-:-:S06]  /*0aa0*/  IMAD R19, R5, UR6, R8 ;  /* 0x0000000605137c24 */ /* 0x000fcc000f8e0208 */
[----:B------:R-:W3:Y:S01]  /*0ab0*/  LDC.64 R10, c[0x0][0x3a0] ;  /* 0x0000e800ff0a7b82 */ /* 0x000ee20000000a00 */
[----:B-1----:R-:W-:-:S06]  /*0ac0*/  IMAD.WIDE.U32 R24, R15, 0x4, R12 ;  /* 0x000000040f187825 */ /* 0x002fcc00078e000c */
[----:B------:R-:W4:Y:S01]  /*0ad0*/  LDG.E R24, desc[UR4][R24.64] ;  /* 0x0000000418187981 */ /* 0x000f22000c1e1900 */
[----:B---3--:R-:W-:-:S06]  /*0ae0*/  IMAD.WIDE.U32 R16, R19, 0x4, R10 ;  /* 0x0000000413107825 */ /* 0x008fcc00078e000a */
[----:B------:R-:W4:Y:S01]  /*0af0*/  LDG.E R16, desc[UR4][R16.64] ;  /* 0x0000000410107981 */ /* 0x000f22000c1e1900 */
[----:B------:R-:W-:Y:S02]  /*0b00*/  IADD3 R23, PT, PT, R15, 0x1, RZ ;  /* 0x000000010f177810 */ /* 0x000fe40007ffe0ff */
[----:B--2---:R-:W-:-:S03]  /*0b10*/  IADD3 R21, PT, PT, R19, 0x1, RZ ;  /* 0x0000000113157810 */ /* 0x004fc60007ffe0ff */
[----:B------:R-:W-:-:S04]  /*0b20*/  IMAD.WIDE.U32 R22, R23, 0x4, R12 ;  /* 0x0000000417167825 */ /* 0x000fc800078e000c */
[----:B------:R-:W-:-:S04]  /*0b30*/  IMAD.WIDE.U32 R20, R21, 0x4, R10 ;  /* 0x0000000415147825 */ /* 0x000fc800078e000a */
[----:B----4-:R-:W-:-:S05]  /*0b40*/  FFMA R9, R24, R16, R9 ;  /* 0x0000001018097223 */ /* 0x010fca0000000009 */
        /* <DEDUP_REMOVED lines=8> */
[----:B------:R-:W-:Y:S04]  /*0bd0*/  STG.E desc[UR4][R2.64], R27 ;  /* 0x0000001b02007986 */ /* 0x000fe8000c101904 */
[----:B------:R-:W2:Y:S04]  /*0be0*/  LDG.E R24, desc[UR4][R24.64] ;  /* 0x0000000418187981 */ /* 0x000ea8000c1e1900 */
[----:B------:R-:W2:Y:S01]  /*0bf0*/  LDG.E R16, desc[UR4][R16.64] ;  /* 0x0000000410107981 */ /* 0x000ea2000c1e1900 */
[----:B-1----:R-:W-:Y:S02]  /*0c00*/  IADD3 R9, PT, PT, R15, 0x3, RZ ;  /* 0x000000030f097810 */ /* 0x002fe40007ffe0ff */
[----:B------:R-:W-:-:S03]  /*0c10*/  IADD3 R23, PT, PT, R19, 0x3, RZ ;  /* 0x0000000313177810 */ /* 0x000fc60007ffe0ff */
[----:B------:R-:W-:-:S04]  /*0c20*/  IMAD.WIDE.U32 R18, R9, 0x4, R12 ;  /* 0x0000000409127825 */ /* 0x000fc800078e000c */
[----:B------:R-:W-:-:S04]  /*0c30*/  IMAD.WIDE.U32 R20, R23, 0x4, R10 ;  /* 0x0000000417147825 */ /* 0x000fc800078e000a */
[----:B--2---:R-:W-:-:S05]  /*0c40*/  FFMA R29, R24, R16, R27 ;  /* 0x00000010181d7223 */ /* 0x004fca000000001b */
        /* <DEDUP_REMOVED lines=10> */
[----:B------:R-:W3:Y:S04]  /*0cf0*/  LDG.E R22, desc[UR4][R22.64] ;  /* 0x0000000416167981 */ /* 0x000ee8000c1e1900 */
[----:B------:R-:W3:Y:S01]  /*0d00*/  LDG.E R16, desc[UR4][R16.64] ;  /* 0x0000000410107981 */ /* 0x000ee2000c1e1900 */
[----:B------:R-:W-:Y:S02]  /*0d10*/  IADD3 R19, PT, PT, R15, 0x5, RZ ;  /* 0x000000050f137810 */ /* 0x000fe40007ffe0ff */
[----:B-1----:R-:W-:-:S03]  /*0d20*/  IADD3 R29, PT, PT, R9, 0x1, RZ ;  /* 0x00000001091d7810 */ /* 0x002fc60007ffe0ff */
        /* <DEDUP_REMOVED lines=22> */
[----:B------:R-:W-:Y:S02]  /*0e90*/  PLOP3.LUT P0, PT, PT, PT, PT, 0x8, 0x80 ;  /* 0x000000000080781c */ /* 0x000fe40003f0e170 */
[----:B------:R-:W-:Y:S01]  /*0ea0*/  IADD3 R8, PT, PT, R8, 0x8, RZ ;  /* 0x0000000808087810 */ /* 0x000fe20007ffe0ff */
[----:B--2---:R-:W-:-:S05]  /*0eb0*/  FFMA R9, R12, R10, R15 ;  /* 0x0000000a0c097223 */ /* 0x004fca000000000f */
[----:B------:R3:W-:Y:S05]  /*0ec0*/  STG.E desc[UR4][R2.64], R9 ;  /* 0x0000000902007986 */ /* 0x0007ea000c101904 */
.L_x_18:
[----:B------:R-:W-:-:S13]  /*0ed0*/  ISETP.NE.OR P0, PT, R8, R7, P0 ;  /* 0x000000070800720c */ /* 0x000fda0000705670 */
[----:B------:R-:W-:Y:S05]  /*0ee0*/  @!P0 BRA `(.L_x_14) ;  /* 0x0000000000948947 */ /* 0x000fea0003800000 */
.L_x_15:
[----:B------:R-:W3:Y:S01]  /*0ef0*/  LDC.64 R12, c[0x0][0x390] ;  /* 0x0000e400ff0c7b82 */ /* 0x000ee20000000a00 */
[----:B------:R-:W-:Y:S01]  /*0f00*/  IADD3 R19, PT, PT, R4, R8, RZ ;  /* 0x0000000804137210 */ /* 0x000fe20007ffe0ff */
[----:B----4-:R-:W-:-:S06]  /*0f10*/  IMAD R17, R5, UR6, R8 ;  /* 0x0000000605117c24 */ /* 0x010fcc000f8e0208 */
[----:B------:R-:W1:Y:S01]  /*0f20*/  LDC.64 R10, c[0x0][0x3a0] ;  /* 0x0000e800ff0a7b82 */ /* 0x000e620000000a00 */
[----:B---3--:R-:W-:-:S06]  /*0f30*/  IMAD.WIDE.U32 R24, R19, 0x4, R12 ;  /* 0x0000000413187825 */ /* 0x008fcc00078e000c */
[----:B------:R-:W3:Y:S01]  /*0f40*/  LDG.E R24, desc[UR4][R24.64] ;  /* 0x0000000418187981 */ /* 0x000ee2000c1e1900 */
[----:B-1----:R-:W-:-:S06]  /*0f50*/  IMAD.WIDE.U32 R14, R17, 0x4, R10 ;  /* 0x00000004110e7825 */ /* 0x002fcc00078e000a */
[----:B------:R-:W3:Y:S01]  /*0f60*/  LDG.E R14, desc[UR4][R14.64] ;  /* 0x000000040e0e7981 */ /* 0x000ee2000c1e1900 */
[----:B------:R-:W-:Y:S02]  /*0f70*/  IADD3 R23, PT, PT, R19, 0x1, RZ ;  /* 0x0000000113177810 */ /* 0x000fe40007ffe0ff */
[----:B--2---:R-:W-:-:S03]  /*0f80*/  IADD3 R21, PT, PT, R17, 0x1, RZ ;  /* 0x0000000111157810 */ /* 0x004fc60007ffe0ff */
        /* <DEDUP_REMOVED lines=14> */
[----:B------:R-:W-:Y:S02]  /*1070*/  IADD3 R19, PT, PT, R19, 0x3, RZ ;  /* 0x0000000313137810 */ /* 0x000fe40007ffe0ff */
[----:B-1----:R-:W-:-:S03]  /*1080*/  IADD3 R9, PT, PT, R17, 0x3, RZ ;  /* 0x0000000311097810 */ /* 0x002fc60007ffe0ff */
[----:B------:R-:W-:-:S04]  /*1090*/  IMAD.WIDE.U32 R12, R19, 0x4, R12 ;  /* 0x00000004130c7825 */ /* 0x000fc800078e000c */
[----:B------:R-:W-:-:S04]  /*10a0*/  IMAD.WIDE.U32 R10, R9, 0x4, R10 ;  /* 0x00000004090a7825 */ /* 0x000fc800078e000a */
[----:B--2---:R-:W-:-:S05]  /*10b0*/  FFMA R17, R24, R14, R27 ;  /* 0x0000000e18117223 */ /* 0x004fca000000001b */
[----:B------:R4:W-:Y:S04]  /*10c0*/  STG.E desc[UR4][R2.64], R17 ;  /* 0x0000001102007986 */ /* 0x0009e8000c101904 */
[----:B------:R-:W2:Y:S04]  /*10d0*/  LDG.E R12, desc[UR4][R12.64] ;  /* 0x000000040c0c7981 */ /* 0x000ea8000c1e1900 */
[----:B------:R-:W2:Y:S01]  /*10e0*/  LDG.E R10, desc[UR4][R10.64] ;  /* 0x000000040a0a7981 */ /* 0x000ea2000c1e1900 */
[----:B------:R-:W-:-:S04]  /*10f0*/  IADD3 R8, PT, PT, R8, 0x4, RZ ;  /* 0x0000000408087810 */ /* 0x000fc80007ffe0ff */
[----:B------:R-:W-:Y:S01]  /*1100*/  ISETP.NE.AND P0, PT, R7, R8, PT ;  /* 0x000000080700720c */ /* 0x000fe20003f05270 */
[----:B--2---:R-:W-:-:S05]  /*1110*/  FFMA R9, R12, R10, R17 ;  /* 0x0000000a0c097223 */ /* 0x004fca0000000011 */
[----:B------:R4:W-:Y:S07]  /*1120*/  STG.E desc[UR4][R2.64], R9 ;  /* 0x0000000902007986 */ /* 0x0009ee000c101904 */
[----:B------:R-:W-:Y:S05]  /*1130*/  @P0 BRA `(.L_x_15) ;  /* 0xfffffffc006c0947 */ /* 0x000fea000383ffff */
.L_x_14:
[----:B------:R-:W-:-:S13]  /*1140*/  ISETP.NE.AND P0, PT, R6, RZ, PT ;  /* 0x000000ff0600720c */ /* 0x000fda0003f05270 */
[----:B------:R-:W-:Y:S05]  /*1150*/  @!P0 EXIT ;  /* 0x000000000000894d */ /* 0x000fea0003800000 */
[----:B------:R-:W1:Y:S01]  /*1160*/  LDCU UR7, c[0x0][0x398] ;  /* 0x00007300ff0777ac */ /* 0x000e620008000800 */
[----:B------:R-:W0:Y:S01]  /*1170*/  LDC.64 R10, c[0x0][0x390] ;  /* 0x0000e400ff0a7b82 */ /* 0x000e220000000a00 */
[----:B---3--:R-:W-:-:S07]  /*1180*/  IMAD R15, R5, UR6, R8 ;  /* 0x00000006050f7c24 */ /* 0x008fce000f8e0208 */
[----:B------:R-:W3:Y:S01]  /*1190*/  LDC.64 R12, c[0x0][0x3a0] ;  /* 0x0000e800ff0c7b82 */ /* 0x000ee20000000a00 */
[----:B-1----:R-:W-:-:S05]  /*11a0*/  IADD3 R4, PT, PT, R8, UR7, RZ ;  /* 0x0000000708047c10 */ /* 0x002fca000fffe0ff */
[----:B----4-:R-:W-:Y:S01]  /*11b0*/  IMAD R17, R0, R5, R4 ;  /* 0x0000000500117224 */ /* 0x010fe200078e0204 */
[----:B------:R-:W-:-:S07]  /*11c0*/  IADD3 R0, PT, PT, -R6, RZ, RZ ;  /* 0x000000ff06007210 */ /* 0x000fce0007ffe1ff */
.L_x_19:
[----:B0-----:R-:W-:-:S04]  /*11d0*/  IMAD.WIDE.U32 R4, R17, 0x4, R10 ;  /* 0x0000000411047825 */ /* 0x001fc800078e000a */
[C---:B---3--:R-:W-:Y:S02]  /*11e0*/  IMAD.WIDE.U32 R6, R15.reuse, 0x4, R12 ;  /* 0x000000040f067825 */ /* 0x048fe400078e000c */
[----:B------:R-:W2:Y:S04]  /*11f0*/  LDG.E R4, desc[UR4][R4.64] ;  /* 0x0000000404047981 */ /* 0x000ea8000c1e1900 */
[----:B------:R-:W2:Y:S01]  /*1200*/  LDG.E R6, desc[UR4][R6.64] ;  /* 0x0000000406067981 */ /* 0x000ea2000c1e1900 */
[----:B------:R-:W-:Y:S02]  /*1210*/  IADD3 R0, PT, PT, R0, 0x1, RZ ;  /* 0x0000000100007810 */ /* 0x000fe40007ffe0ff */
[----:B------:R-:W-:Y:S02]  /*1220*/  IADD3 R15, PT, PT, R15, 0x1, RZ ;  /* 0x000000010f0f7810 */ /* 0x000fe40007ffe0ff */
[----:B------:R-:W-:-:S02]  /*1230*/  ISETP.NE.AND P0, PT, R0, RZ, PT ;  /* 0x000000ff0000720c */ /* 0x000fc40003f05270 */
[----:B------:R-:W-:Y:S01]  /*1240*/  IADD3 R17, PT, PT, R17, 0x1, RZ ;  /* 0x0000000111117810 */ /* 0x000fe20007ffe0ff */
[----:B-12---:R-:W-:-:S05]  /*1250*/  FFMA R9, R4, R6, R9 ;  /* 0x0000000604097223 */ /* 0x006fca0000000009 */
[----:B------:R1:W-:Y:S05]  /*1260*/  STG.E desc[UR4][R2.64], R9 ;  /* 0x0000000902007986 */ /* 0x0003ea000c101904 */
[----:B------:R-:W-:Y:S05]  /*1270*/  @P0 BRA `(.L_x_19) ;  /* 0xfffffffc00d40947 */ /* 0x000fea000383ffff */
[----:B------:R-:W-:Y:S05]  /*1280*/  EXIT ;  /* 0x000000000000794d */ /* 0x000fea0003800000 */
.L_x_20:
        /* <DEDUP_REMOVED lines=15> */
.L_x_82:


//--------------------- .text._Z18kernelFeedForward1PfiS_iS_ --------------------------
	.section	.text._Z18kernelFeedForward1PfiS_iS_,"ax",@progbits
	.align	128
        .global         _Z18kernelFeedForward1PfiS_iS_
        .type           _Z18kernelFeedForward1PfiS_iS_,@function
        .size           _Z18kernelFeedForward1PfiS_iS_,(.L_x_83 - _Z18kernelFeedForward1PfiS_iS_)
        .other          _Z18kernelFeedForward1PfiS_iS_,@"STO_CUDA_ENTRY STV_DEFAULT"
_Z18kernelFeedForward1PfiS_iS_:
.text._Z18kernelFeedForward1PfiS_iS_:
[----:B------:R-:W-:Y:S01]  /*0000*/  LDC R1, c[0x0][0x37c] ;  /* 0x0000df00ff017b82 */ /* 0x000fe20000000800 */
[----:B------:R-:W0:Y:S07]  /*0010*/  S2R R0, SR_TID.X ;  /* 0x0000000000007919 */ /* 0x000e2e0000002100 */
[----:B------:R-:W1:Y:S01]  /*0020*/  LDC R7, c[0x0][0x388] ;  /* 0x0000e200ff077b82 */ /* 0x000e620000000800 */
[----:B------:R-:W2:Y:S07]  /*0030*/  LDCU.64 UR6, c[0x0][0x358] ;  /* 0x00006b00ff0677ac */ /* 0x000eae0008000a00 */
[----:B------:R-:W0:Y:S01]  /*0040*/  LDC.64 R2, c[0x0][0x380] ;  /* 0x0000e000ff027b82 */ /* 0x000e220000000a00 */
[----:B-1----:R-:W-:Y:S01]  /*0050*/  ISETP.GE.AND P0, PT, R7, 0x1, PT ;  /* 0x000000010700780c */ /* 0x002fe20003f06270 */
[----:B0-----:R-:W-:-:S05]  /*0060*/  IMAD.WIDE.U32 R2, R0, 0x4, R2 ;  /* 0x0000000400027825 */ /* 0x001fca00078e0002 */
[----:B--2---:R0:W-:Y:S07]  /*0070*/  STG.E desc[UR6][R2.64], RZ ;  /* 0x000000ff02007986 */ /* 0x0041ee000c101906 */
[----:B------:R-:W-:Y:S05]  /*0080*/  @!P0 EXIT ;  /* 0x000000000000894d */ /* 0x000fea0003800000 */
[C---:B------:R-:W-:Y:S01]  /*0090*/  IADD3 R4, PT, PT, R7.reuse, -0x1, RZ ;  /* 0xffffffff07047810 */ /* 0x040fe20007ffe0ff */
[----:B------:R-:W-:Y:S01]  /*00a0*/  HFMA2 R10, -RZ, RZ, 0, 0 ;  /* 0x00000000ff0a7431 */ /* 0x000fe200000001ff */
[----:B------:R-:W-:Y:S02]  /*00b0*/  LOP3.LUT R6, R7, 0x3, RZ, 0xc0, !PT ;  /* 0x0000000307067812 */ /* 0x000fe400078ec0ff */
[----:B------:R-:W-:Y:S02]  /*00c0*/  ISETP.GE.U32.AND P0, PT, R4, 0x3, PT ;  /* 0x000000030400780c */ /* 0x000fe40003f06070 */
[----:B------:R-:W-:-:S11]  /*00d0*/  MOV R19, RZ ;  /* 0x000000ff00137202 */ /* 0x000fd60000000f00 */
[----:B------:R-:W-:Y:S05]  /*00e0*/  @!P0 BRA `(.L_x_21) ;  /* 0x0000000c004c8947 */ /* 0x000fea0003800000 */
[----:B------:R-:W1:Y:S01]  /*00f0*/  LDCU.64 UR4, c[0x0][0x3a0] ;  /* 0x00007400ff0477ac */ /* 0x000e620008000a00 */
[----:B------:R-:W-:Y:S02]  /*0100*/  IADD3 R11, PT, PT, -R6, R7, RZ ;  /* 0x00000007060b7210 */ /* 0x000fe40007ffe1ff */
[----:B------:R-:W-:Y:S01]  /*0110*/  MOV R10, RZ ;  /* 0x000000ff000a7202 */ /* 0x000fe20000000f00 */
[----:B------:R-:W2:Y:S01]  /*0120*/  LDCU UR8, c[0x0][0x398] ;  /* 0x00007300ff0877ac */ /* 0x000ea20008000800 */
[----:B------:R-:W-:Y:S02]  /*0130*/  ISETP.GT.AND P0, PT, R11, RZ, PT ;  /* 0x000000ff0b00720c */ /* 0x000fe40003f04270 */
[----:B------:R-:W-:Y:S01]  /*0140*/  MOV R19, RZ ;  /* 0x000000ff00137202 */ /* 0x000fe20000000f00 */
[----:B-1----:R-:W-:-:S04]  /*0150*/  UIADD3 UR4, UP0, UPT, UR4, 0x8, URZ ;  /* 0x0000000804047890 */ /* 0x002fc8000ff1e0ff */
[----:B------:R-:W-:Y:S01]  /*0160*/  UIADD3.X UR5, UPT, UPT, URZ, UR5, URZ, UP0, !UPT ;  /* 0x00000005ff057290 */ /* 0x000fe200087fe4ff */
[----:B--2---:R-:W-:Y:S01]  /*0170*/  IMAD R13, R0, R7, UR8 ;  /* 0x00000008000d7e24 */ /* 0x004fe2000f8e0207 */
[----:B------:R-:W-:-:S04]  /*0180*/  MOV R4, UR4 ;  /* 0x0000000400047c02 */ /* 0x000fc80008000f00 */
[----:B------:R-:W-:Y:S01]  /*0190*/  MOV R5, UR5 ;  /* 0x0000000500057c02 */ /* 0x000fe20008000f00 */
[----:B------:R-:W-:Y:S06]  /*01a0*/  @!P0 BRA `(.L_x_22) ;  /* 0x0000000800a08947 */ /* 0x000fec0003800000 */
[----:B------:R-:W-:Y:S02]  /*01b0*/  IADD3 R8, PT, PT, -R10, R11, RZ ;  /* 0x0000000b0a087210 */ /* 0x000fe40007ffe1ff */
[----:B------:R-:W-:Y:S02]  /*01c0*/  PLOP3.LUT P0, PT, PT, PT, PT, 0x80, 0x8 ;  /* 0x000000000008781c */ /* 0x000fe40003f0f070 */
[----:B------:R-:W-:-:S13]  /*01d0*/  ISETP.GT.AND P1, PT, R8, 0xc, PT ;  /* 0x0000000c0800780c */ /* 0x000fda0003f24270 */
[----:B------:R-:W-:Y:S05]  /*01e0*/  @!P1 BRA `(.L_x_23) ;  /* 0x0000000400a49947 */ /* 0x000fea0003800000 */
[----:B------:R-:W-:Y:S01]  /*01f0*/  PLOP3.LUT P0, PT, PT, PT, PT, 0x8, 0x80 ;  /* 0x000000000080781c */ /* 0x000fe20003f0e170 */
[----:B------:R-:W-:-:S12]  /*0200*/  VIADD R15, R11, 0xfffffff4 ;  /* 0xfffffff40b0f7836 */ /* 0x000fd80000000000 */
.L_x_24:
[----:B------:R-:W1:Y:S01]  /*0210*/  LDC.64 R8, c[0x0][0x390] ;  /* 0x0000e400ff087b82 */ /* 0x000e620000000a00 */
[----:B---3--:R-:W-:Y:S01]  /*0220*/  IADD3 R17, PT, PT, R13, R10, RZ ;  /* 0x0000000a0d117210 */ /* 0x008fe20007ffe0ff */
[----:B------:R-:W2:Y:S04]  /*0230*/  LDG.E R12, desc[UR6][R4.64+-0x8] ;  /* 0xfffff806040c7981 */ /* 0x000ea8000c1e1900 */
[----:B-1----:R-:W-:-:S06]  /*0240*/  IMAD.WIDE.U32 R20, R17, 0x4, R8 ;  /* 0x0000000411147825 */ /* 0x002fcc00078e0008 */
[----:B------:R-:W2:Y:S01]  /*0250*/  LDG.E R20, desc[UR6][R20.64] ;  /* 0x0000000614147981 */ /* 0x000ea2000c1e1900 */
[----:B------:R-:W-:Y:S01]  /*0260*/  IADD3 R23, PT, PT, R17, 0x1, RZ ;  /* 0x0000000111177810 */ /* 0x000fe20007ffe0ff */
[----:B--2---:R-:W-:-:S04]  /*0270*/  FFMA R25, R20, R12, R19 ;  /* 0x0000000c14197223 */ /* 0x004fc80000000013 */
[----:B------:R-:W-:Y:S01]  /*0280*/  IMAD.WIDE.U32 R18, R23, 0x4, R8 ;  /* 0x0000000417127825 */ /* 0x000fe200078e0008 */
[----:B------:R1:W-:Y:S05]  /*0290*/  STG.E desc[UR6][R2.64], R25 ;  /* 0x0000001902007986 */ /* 0x0003ea000c101906 */
[----:B------:R-:W2:Y:S04]  /*02a0*/  LDG.E R18, desc[UR6][R18.64] ;  /* 0x0000000612127981 */ /* 0x000ea8000c1e1900 */
[----:B------:R-:W2:Y:S01]  /*02b0*/  LDG.E R12, desc[UR6][R4.64+-0x4] ;  /* 0xfffffc06040c7981 */ /* 0x000ea2000c1e1900 */
[----:B------:R-:W-:-:S05]  /*02c0*/  IADD3 R23, PT, PT, R17, 0x2, RZ ;  /* 0x0000000211177810 */ /* 0x000fca0007ffe0ff */
[----:B------:R-:W-:-:S04]  /*02d0*/  IMAD.WIDE.U32 R22, R23, 0x4, R8 ;  /* 0x0000000417167825 */ /* 0x000fc800078e0008 */
[----:B--2---:R-:W-:-:S05]  /*02e0*/  FFMA R27, R18, R12, R25 ;  /* 0x0000000c121b7223 */ /* 0x004fca0000000019 */
[----:B------:R2:W-:Y:S04]  /*02f0*/  STG.E desc[UR6][R2.64], R27 ;  /* 0x0000001b02007986 */ /* 0x0005e8000c101906 */
[----:B------:R-:W3:Y:S04]  /*0300*/  LDG.E R22, desc[UR6][R22.64] ;  /* 0x0000000616167981 */ /* 0x000ee8000c1e1900 */
[----:B------:R-:W3:Y:S01]  /*0310*/  LDG.E R12, desc[UR6][R4.64] ;  /* 0x00000006040c7981 */ /* 0x000ee2000c1e1900 */
[----:B------:R-:W-:-:S05]  /*0320*/  IADD3 R21, PT, PT, R17, 0x3, RZ ;  /* 0x0000000311157810 */ /* 0x000fca0007ffe0ff */
[----:B------:R-:W-:-:S04]  /*0330*/  IMAD.WIDE.U32 R20, R21, 0x4, R8 ;  /* 0x0000000415147825 */ /* 0x000fc800078e0008 */
[----:B---3--:R-:W-:-:S05]  /*0340*/  FFMA R29, R22, R12, R27 ;  /* 0x0000000c161d7223 */ /* 0x008fca000000001b */
[----:B------:R3:W-:Y:S04]  /*0350*/  STG.E desc[UR6][R2.64], R29 ;  /* 0x0000001d02007986 */ /* 0x0007e8000c101906 */
[----:B------:R-:W1:Y:S04]  /*0360*/  LDG.E R20, desc[UR6][R20.64] ;  /* 0x0000000614147981 */ /* 0x000e68000c1e1900 */
[----:B------:R-:W1:Y:S01]  /*0370*/  LDG.E R12, desc[UR6][R4.64+0x4] ;  /* 0x00000406040c7981 */ /* 0x000e62000c1e1900 */
[----:B------:R-:W-:-:S05]  /*0380*/  IADD3 R19, PT, PT, R13, 0x4, R10 ;  /* 0x000000040d137810 */ /* 0x000fca0007ffe00a */
[----:B------:R-:W-:-:S04]  /*0390*/  IMAD.WIDE.U32 R18, R19, 0x4, R8 ;  /* 0x0000000413127825 */ /* 0x000fc800078e0008 */
[----:B-1----:R-:W-:-:S05]  /*03a0*/  FFMA R25, R20, R12, R29 ;  /* 0x0000000c14197223 */ /* 0x002fca000000001d */
[----:B------:R1:W-:Y:S04]  /*03b0*/  STG.E desc[UR6][R2.64], R25 ;  /* 0x0000001902007986 */ /* 0x0003e8000c101906 */
        /* <DEDUP_REMOVED lines=14> */
[----:B------:R-:W-:-:S05]  /*04a0*/  IADD3 R19, PT, PT, R17, 0x7, RZ ;  /* 0x0000000711137810 */ /* 0x000fca0007ffe0ff */
[----:B------:R-:W-:-:S04]  /*04b0*/  IMAD.WIDE.U32 R18, R19, 0x4, R8 ;  /* 0x0000000413127825 */ /* 0x000fc800078e0008 */
[----:B-1----:R-:W-:-:S05]  /*04c0*/  FFMA R25, R20, R12, R29 ;  /* 0x0000000c14197223 */ /* 0x002fca000000001d */
[----:B------:R1:W-:Y:S04]  /*04d0*/  STG.E desc[UR6][R2.64], R25 ;  /* 0x0000001902007986 */ /* 0x0003e8000c101906 */
[----:B------:R-:W2:Y:S04]  /*04e0*/  LDG.E R18, desc[UR6][R18.64] ;  /* 0x0000000612127981 */ /* 0x000ea8000c1e1900 */
[----:B------:R-:W2:Y:S01]  /*04f0*/  LDG.E R12, desc[UR6][R4.64+0x14] ;  /* 0x00001406040c7981 */ /* 0x000ea2000c1e1900 */
[----:B------:R-:W-:-:S05]  /*0500*/  IADD3 R23, PT, PT, R13, 0x8, R10 ;  /* 0x000000080d177810 */ /* 0x000fca0007ffe00a */
[----:B------:R-:W-:-:S04]  /*0510*/  IMAD.WIDE.U32 R22, R23, 0x4, R8 ;  /* 0x0000000417167825 */ /* 0x000fc800078e0008 */
[----:B--2---:R-:W-:-:S05]  /*0520*/  FFMA R27, R18, R12, R25 ;  /* 0x0000000c121b7223 */ /* 0x004fca0000000019 */
[----:B------:R2:W-:Y:S04]  /*0530*/  STG.E desc[UR6][R2.64], R27 ;  /* 0x0000001b02007986 */ /* 0x0005e8000c101906 */
[----:B------:R-:W3:Y:S04]  /*0540*/  LDG.E R22, desc[UR6][R22.64] ;  /* 0x0000000616167981 */ /* 0x000ee8000c1e1900 */
[----:B------:R-:W3:Y:S01]  /*0550*/  LDG.E R12, desc[UR6][R4.64+0x18] ;  /* 0x00001806040c7981 */ /* 0x000ee2000c1e1900 */
[----:B------:R-:W-:-:S04]  /*0560*/  VIADD R21, R17, 0x9 ;  /* 0x0000000911157836 */ /* 0x000fc80000000000 */
        /* <DEDUP_REMOVED lines=17> */
[----:B------:R-:W-:-:S05]  /*0680*/  IADD3 R21, PT, PT, R13, 0xc, R10 ;  /* 0x0000000c0d157810 */ /* 0x000fca0007ffe00a */
        /* <DEDUP_REMOVED lines=22> */
[----:B------:R1:W2:Y:S01]  /*07f0*/  LDG.E R19, desc[UR6][R4.64+0x34] ;  /* 0x0000340604137981 */ /* 0x0002a2000c1e1900 */
[----:B------:R-:W-:-:S04]  /*0800*/  IADD3 R10, PT, PT, R10, 0x10, RZ ;  /* 0x000000100a0a7810 */ /* 0x000fc80007ffe0ff */
[----:B------:R-:W-:Y:S02]  /*0810*/  ISETP.GE.AND P1, PT, R10, R15, PT ;  /* 0x0000000f0a00720c */ /* 0x000fe40003f26270 */
[----:B------:R-:W-:-:S04]  /*0820*/  IADD3 R12, P2, PT, R4, 0x40, RZ ;  /* 0x00000040040c7810 */ /* 0x000fc80007f5e0ff */
[----:B-1----:R-:W-:Y:S01]  /*0830*/  IADD3.X R5, PT, PT, RZ, R5, RZ, P2, !PT ;  /* 0x00000005ff057210 */ /* 0x002fe200017fe4ff */
[----:B------:R-:W-:Y:S02]  /*0840*/  IMAD.MOV.U32 R4, RZ, RZ, R12 ;  /* 0x000000ffff047224 */ /* 0x000fe400078e000c */
[----:B--2---:R-:W-:-:S05]  /*0850*/  FFMA R19, R8, R19, R17 ;  /* 0x0000001308137223 */ /* 0x004fca0000000011 */
[----:B------:R3:W-:Y:S01]  /*0860*/  STG.E desc[UR6][R2.64], R19 ;  /* 0x0000001302007986 */ /* 0x0007e2000c101906 */
[----:B------:R-:W-:Y:S05]  /*0870*/  @!P1 BRA `(.L_x_24) ;  /* 0xfffffff800649947 */ /* 0x000fea000383ffff */
.L_x_23:
[----:B------:R-:W-:-:S04]  /*0880*/  IADD3 R8, PT, PT, -R10, R11, RZ ;  /* 0x0000000b0a087210 */ /* 0x000fc80007ffe1ff */
[----:B------:R-:W-:-:S13]  /*0890*/  ISETP.GT.AND P1, PT, R8, 0x4, PT ;  /* 0x000000040800780c */ /* 0x000fda0003f24270 */
[----:B------:R-:W-:Y:S05]  /*08a0*/  @!P1 BRA `(.L_x_25) ;  /* 0x0000000000d89947 */ /* 0x000fea0003800000 */
[----:B------:R-:W3:Y:S01]  /*08b0*/  LDC.64 R8, c[0x0][0x390] ;  /* 0x0000e400ff087b82 */ /* 0x000ee20000000a00 */
[----:B------:R-:W-:Y:S01]  /*08c0*/  IADD3 R15, PT, PT, R10, R13, RZ ;  /* 0x0000000d0a0f7210 */ /* 0x000fe20007ffe0ff */
[----:B------:R-:W2:Y:S04]  /*08d0*/  LDG.E R12, desc[UR6][R4.64+-0x8] ;  /* 0xfffff806040c7981 */ /* 0x000ea8000c1e1900 */
[----:B---3--:R-:W-:-:S06]  /*08e0*/  IMAD.WIDE.U32 R16, R15, 0x4, R8 ;  /* 0x000000040f107825 */ /* 0x008fcc00078e0008 */
        /* <DEDUP_REMOVED lines=35> */
[----:B------:R-:W2:Y:S04]  /*0b20*/  LDG.E R16, desc[UR6][R16.64] ;  /* 0x0000000610107981 */ /* 0x000ea8000c1e1900 */
[----:B------:R-:W2:Y:S01]  /*0b30*/  LDG.E R12, desc[UR6][R4.64+0x10] ;  /* 0x00001006040c7981 */ /* 0x000ea2000c1e1900 */
[----:B------:R-:W-:-:S04]  /*0b40*/  VIADD R19, R15, 0x7 ;  /* 0x000000070f137836 */ /* 0x000fc80000000000 */
[----:B------:R-:W-:-:S04]  /*0b50*/  IMAD.WIDE.U32 R8, R19, 0x4, R8 ;  /* 0x0000000413087825 */ /* 0x000fc800078e0008 */
[----:B--2---:R-:W-:-:S05]  /*0b60*/  FFMA R15, R16, R12, R27 ;  /* 0x0000000c100f7223 */ /* 0x004fca000000001b */
[----:B------:R1:W-:Y:S04]  /*0b70*/  STG.E desc[UR6][R2.64], R15 ;  /* 0x0000000f02007986 */ /* 0x0003e8000c101906 */
[----:B------:R-:W2:Y:S04]  /*0b80*/  LDG.E R8, desc[UR6][R8.64] ;  /* 0x0000000608087981 */ /* 0x000ea8000c1e1900 */
[----:B------:R3:W2:Y:S01]  /*0b90*/  LDG.E R19, desc[UR6][R4.64+0x14] ;  /* 0x0000140604137981 */ /* 0x0006a2000c1e1900 */
[----:B------:R-:W-:Y:S02]  /*0ba0*/  IADD3 R12, P1, PT, R4, 0x20, RZ ;  /* 0x00000020040c7810 */ /* 0x000fe40007f3e0ff */
[----:B------:R-:W-:-:S02]  /*0bb0*/  PLOP3.LUT P0, PT, PT, PT, PT, 0x8, 0x80 ;  /* 0x000000000080781c */ /* 0x000fc40003f0e170 */
[----:B------:R-:W-:Y:S02]  /*0bc0*/  IADD3 R10, PT, PT, R10, 0x8, RZ ;  /* 0x000000080a0a7810 */ /* 0x000fe40007ffe0ff */
[----:B---3--:R-:W-:Y:S02]  /*0bd0*/  IADD3.X R5, PT, PT, RZ, R5, RZ, P1, !PT ;  /* 0x00000005ff057210 */ /* 0x008fe40000ffe4ff */
[----:B------:R-:W-:Y:S01]  /*0be0*/  MOV R4, R12 ;  /* 0x0000000c00047202 */ /* 0x000fe20000000f00 */
[----:B--2---:R-:W-:-:S05]  /*0bf0*/  FFMA R19, R8, R19, R15 ;  /* 0x0000001308137223 */ /* 0x004fca000000000f */
[----:B------:R1:W-:Y:S02]  /*0c00*/  STG.E desc[UR6][R2.64], R19 ;  /* 0x0000001302007986 */ /* 0x0003e4000c101906 */
.L_x_25:
[----:B------:R-:W-:-:S13]  /*0c10*/  ISETP.NE.OR P0, PT, R10, R11, P0 ;  /* 0x0000000b0a00720c */ /* 0x000fda0000705670 */
[----:B------:R-:W-:Y:S05]  /*0c20*/  @!P0 BRA `(.L_x_21) ;  /* 0x00000000007c8947 */ /* 0x000fea0003800000 */
.L_x_22:
[----:B------:R-:W3:Y:S01]  /*0c30*/  LDC.64 R8, c[0x0][0x390] ;  /* 0x0000e400ff087b82 */ /* 0x000ee20000000a00 */
[----:B-12---:R-:W-:Y:S01]  /*0c40*/  IADD3 R15, PT, PT, R13, R10, RZ ;  /* 0x0000000a0d0f7210 */ /* 0x006fe20007ffe0ff */
[----:B------:R-:W2:Y:S04]  /*0c50*/  LDG.E R12, desc[UR6][R4.64+-0x8] ;  /* 0xfffff806040c7981 */ /* 0x000ea8000c1e1900 */
[----:B---3--:R-:W-:-:S06]  /*0c60*/  IMAD.WIDE.U32 R16, R15, 0x4, R8 ;  /* 0x000000040f107825 */ /* 0x008fcc00078e0008 */
[----:B------:R-:W2:Y:S01]  /*0c70*/  LDG.E R16, desc[UR6][R16.64] ;  /* 0x0000000610107981 */ /* 0x000ea2000c1e1900 */
[----:B------:R-:W-:Y:S01]  /*0c80*/  IADD3 R21, PT, PT, R15, 0x1, RZ ;  /* 0x000000010f157810 */ /* 0x000fe20007ffe0ff */
[----:B--2---:R-:W-:-:S04]  /*0c90*/  FFMA R23, R16, R12, R19 ;  /* 0x0000000c10177223 */ /* 0x004fc80000000013 */
[----:B------:R-:W-:Y:S01]  /*0ca0*/  IMAD.WIDE.U32 R18, R21, 0x4, R8 ;  /* 0x0000000415127825 */ /* 0x000fe200078e0008 */
[----:B------:R2:W-:Y:S05]  /*0cb0*/  STG.E desc[UR6][R2.64], R23 ;  /* 0x0000001702007986 */ /* 0x0005ea000c101906 */
[----:B------:R-:W3:Y:S04]  /*0cc0*/  LDG.E R18, desc[UR6][R18.64] ;  /* 0x0000000612127981 */ /* 0x000ee8000c1e1900 */
[----:B------:R-:W3:Y:S01]  /*0cd0*/  LDG.E R12, desc[UR6][R4.64+-0x4] ;  /* 0xfffffc06040c7981 */ /* 0x000ee2000c1e1900 */
[----:B------:R-:W-:-:S05]  /*0ce0*/  IADD3 R21, PT, PT, R15, 0x2, RZ ;  /* 0x000000020f157810 */ /* 0x000fca0007ffe0ff */
[----:B------:R-:W-:-:S04]  /*0cf0*/  IMAD.WIDE.U32 R20, R21, 0x4, R8 ;  /* 0x0000000415147825 */ /* 0x000fc800078e0008 */
[----:B---3--:R-:W-:-:S05]  /*0d00*/  FFMA R25, R18, R12, R23 ;  /* 0x0000000c12197223 */ /* 0x008fca0000000017 */
[----:B------:R2:W-:Y:S04]  /*0d10*/  STG.E desc[UR6][R2.64], R25 ;  /* 0x0000001902007986 */ /* 0x0005e8000c101906 */
[----:B------:R-:W3:Y:S04]  /*0d20*/  LDG.E R20, desc[UR6][R20.64] ;  /* 0x0000000614147981 */ /* 0x000ee8000c1e1900 */
[----:B------:R-:W3:Y:S01]  /*0d30*/  LDG.E R12, desc[UR6][R4.64] ;  /* 0x00000006040c7981 */ /* 0x000ee2000c1e1900 */
[----:B------:R-:W-:-:S05]  /*0d40*/  IADD3 R17, PT, PT, R15, 0x3, RZ ;  /* 0x000000030f117810 */ /* 0x000fca0007ffe0ff */
[----:B------:R-:W-:-:S04]  /*0d50*/  IMAD.WIDE.U32 R8, R17, 0x4, R8 ;  /* 0x0000000411087825 */ /* 0x000fc800078e0008 */
[----:B---3--:R-:W-:-:S05]  /*0d60*/  FFMA R15, R20, R12, R25 ;  /* 0x0000000c140f7223 */ /* 0x008fca0000000019 */
[----:B------:R2:W-:Y:S04]  /*0d70*/  STG.E desc[UR6][R2.64], R15 ;  /* 0x0000000f02007986 */ /* 0x0005e8000c101906 */
[----:B------:R-:W3:Y:S04]  /*0d80*/  LDG.E R8, desc[UR6][R8.64] ;  /* 0x0000000608087981 */ /* 0x000ee8000c1e1900 */
[----:B------:R1:W3:Y:S01]  /*0d90*/  LDG.E R19, desc[UR6][R4.64+0x4] ;  /* 0x0000040604137981 */ /* 0x0002e2000c1e1900 */
[----:B------:R-:W-:-:S04]  /*0da0*/  IADD3 R10, PT, PT, R10, 0x4, RZ ;  /* 0x000000040a0a7810 */ /* 0x000fc80007ffe0ff */
[----:B------:R-:W-:Y:S02]  /*0db0*/  ISETP.NE.AND P0, PT, R11, R10, PT ;  /* 0x0000000a0b00720c */ /* 0x000fe40003f05270 */
[----:B------:R-:W-:-:S04]  /*0dc0*/  IADD3 R12, P1, PT, R4, 0x10, RZ ;  /* 0x00000010040c7810 */ /* 0x000fc80007f3e0ff */
[----:B-1----:R-:W-:Y:S01]  /*0dd0*/  MOV R4, R12 ;  /* 0x0000000c00047202 */ /* 0x002fe20000000f00 */
[----:B------:R-:W-:Y:S02]  /*0de0*/  IMAD.X R5, RZ, RZ, R5, P1 ;  /* 0x000000ffff057224 */ /* 0x000fe400008e0605 */
[----:B---3--:R-:W-:-:S05]  /*0df0*/  FFMA R19, R8, R19, R15 ;  /* 0x0000001308137223 */ /* 0x008fca000000000f */
[----:B------:R2:W-:Y:S01]  /*0e00*/  STG.E desc[UR6][R2.64], R19 ;  /* 0x0000001302007986 */ /* 0x0005e2000c101906 */
[----:B------:R-:W-:Y:S05]  /*0e10*/  @P0 BRA `(.L_x_22) ;  /* 0xfffffffc00840947 */ /* 0x000fea000383ffff */
.L_x_21:
[----:B------:R-:W-:-:S13]  /*0e20*/  ISETP.NE.AND P0, PT, R6, RZ, PT ;  /* 0x000000ff0600720c */ /* 0x000fda0003f05270 */
[----:B------:R-:W-:Y:S05]  /*0e30*/  @!P0 EXIT ;  /* 0x000000000000894d */ /* 0x000fea0003800000 */
[----:B------:R-:W4:Y:S01]  /*0e40*/  LDC.64 R8, c[0x0][0x3a0] ;  /* 0x0000e800ff087b82 */ /* 0x000f220000000a00 */
[----:B------:R-:W5:Y:S07]  /*0e50*/  LDCU UR4, c[0x0][0x398] ;  /* 0x00007300ff0477ac */ /* 0x000f6e0008000800 */
[----:B------:R-:W0:Y:S01]  /*0e60*/  LDC.64 R4, c[0x0][0x390] ;  /* 0x0000e400ff047b82 */ /* 0x000e220000000a00 */
[----:B-----5:R-:W-:-:S05]  /*0e70*/  IADD3 R12, PT, PT, R10, UR4, RZ ;  /* 0x000000040a0c7c10 */ /* 0x020fca000fffe0ff */
[----:B------:R-:W-:Y:S01]  /*0e80*/  IMAD R13, R0, R7, R12 ;  /* 0x00000007000d7224 */ /* 0x000fe200078e020c */
[----:B------:R-:W-:Y:S01]  /*0e90*/  IADD3 R0, PT, PT, -R6, RZ, RZ ;  /* 0x000000ff06007210 */ /* 0x000fe20007ffe1ff */
[----:B----4-:R-:W-:-:S07]  /*0ea0*/  IMAD.WIDE.U32 R10, R10, 0x4, R8 ;  /* 0x000000040a0a7825 */ /* 0x010fce00078e0008 */
.L_x_26:
[----:B0-----:R-:W-:Y:S01]  /*0eb0*/  IMAD.WIDE.U32 R6, R13, 0x4, R4 ;  /* 0x000000040d067825 */ /* 0x001fe200078e0004 */
[----:B------:R-:W-:Y:S02]  /*0ec0*/  MOV R8, R10 ;  /* 0x0000000a00087202 */ /* 0x000fe40000000f00 */
[----:B------:R-:W-:-:S03]  /*0ed0*/  MOV R9, R11 ;  /* 0x0000000b00097202 */ /* 0x000fc60000000f00 */
[----:B------:R-:W1:Y:S04]  /*0ee0*/  LDG.E R6, desc[UR6][R6.64] ;  /* 0x0000000606067981 */ /* 0x000e68000c1e1900 */
[----:B------:R-:W1:Y:S01]  /*0ef0*/  LDG.E R8, desc[UR6][R8.64] ;  /* 0x0000000608087981 */ /* 0x000e62000c1e1900 */
[----:B------:R-:W-:Y:S02]  /*0f00*/  IADD3 R0, PT, PT, R0, 0x1, RZ ;  /* 0x0000000100007810 */ /* 0x000fe40007ffe0ff */
[----:B------:R-:W-:Y:S02]  /*0f10*/  IADD3 R10, P1, PT, R10, 0x4, RZ ;  /* 0x000000040a0a7810 */ /* 0x000fe40007f3e0ff */
[----:B------:R-:W-:Y:S02]  /*0f20*/  ISETP.NE.AND P0, PT, R0, RZ, PT ;  /* 0x000000ff0000720c */ /* 0x000fe40003f05270 */
[----:B------:R-:W-:-:S02]  /*0f30*/  IADD3 R13, PT, PT, R13, 0x1, RZ ;  /* 0x000000010d0d7810 */ /* 0x000fc40007ffe0ff */
[----:B------:R-:W-:Y:S01]  /*0f40*/  IADD3.X R11, PT, PT, RZ, R11, RZ, P1, !PT ;  /* 0x0000000bff0b7210 */ /* 0x000fe20000ffe4ff */
[----:B-1234-:R-:W-:-:S05]  /*0f50*/  FFMA R19, R6, R8, R19 ;  /* 0x0000000806137223 */ /* 0x01efca0000000013 */
[----:B------:R4:W-:Y:S03]  /*0f60*/  STG.E desc[UR6][R2.64], R19 ;  /* 0x0000001302007986 */ /* 0x0009e6000c101906 */
[----:B------:R-:W-:Y:S05]  /*0f70*/  @P0 BRA `(.L_x_26) ;  /* 0xfffffffc00cc0947 */ /* 0x000fea000383ffff */
[----:B------:R-:W-:Y:S05]  /*0f80*/  EXIT ;  /* 0x000000000000794d */ /* 0x000fea0003800000 */
.L_x_27:
        /* <DEDUP_REMOVED lines=15> */
.L_x_83:


//--------------------- .text._Z15kernelBackprop2PfiS_S_f --------------------------
	.section	.text._Z15kernelBackprop2PfiS_S_f,"ax",@progbits
	.align	128
        .global         _Z15kernelBackprop2PfiS_S_f
        .type           _Z15kernelBackprop2PfiS_S_f,@function
        .size           _Z15kernelBackprop2PfiS_S_f,(.L_x_76 - _Z15kernelBackprop2PfiS_S_f)
        .other          _Z15kernelBackprop2PfiS_S_f,@"STO_CUDA_ENTRY STV_DEFAULT"
_Z15kernelBackprop2PfiS_S_f:
.text._Z15kernelBackprop2PfiS_S_f:
[----:B------:R-:W-:Y:S01]  /*0000*/  LDC R1, c[0x0][0x37c] ;  /* 0x0000df00ff017b82 */ /* 0x000fe20000000800 */
[----:B------:R-:W0:Y:S07]  /*0010*/  S2R R0, SR_TID.X ;  /* 0x0000000000007919 */ /* 0x000e2e0000002100 */
[----:B------:R-:W0:Y:S01]  /*0020*/  LDC.64 R6, c[0x0][0x398] ;  /* 0x0000e600ff067b82 */ /* 0x000e220000000a00 */
[----:B------:R-:W1:Y:S01]  /*0030*/  LDCU.64 UR4, c[0x0][0x358] ;  /* 0x00006b00ff0477ac */ /* 0x000e620008000a00 */
[----:B------:R-:W2:Y:S06]  /*0040*/  LDCU UR6, c[0x0][0x3a0] ;  /* 0x00007400ff0677ac */ /* 0x000eac0008000800 */
[----:B------:R-:W3:Y:S01]  /*0050*/  LDC.64 R2, c[0x0][0x390] ;  /* 0x0000e400ff027b82 */ /* 0x000ee20000000a00 */
[----:B0-----:R-:W-:-:S06]  /*0060*/  IMAD.WIDE.U32 R6, R0, 0x4, R6 ;  /* 0x0000000400067825 */ /* 0x001fcc00078e0006 */
[----:B-1----:R-:W4:Y:S01]  /*0070*/  LDG.E R6, desc[UR4][R6.64] ;  /* 0x0000000406067981 */ /* 0x002f22000c1e1900 */
[----:B---3--:R-:W-:-:S06]  /*0080*/  IMAD.WIDE.U32 R2, R0, 0x4, R2 ;  /* 0x0000000400027825 */ /* 0x008fcc00078e0002 */
[----:B------:R0:W3:Y:S01]  /*0090*/  LDG.E R2, desc[UR4][R2.64] ;  /* 0x0000000402027981 */ /* 0x0000e2000c1e1900 */
[----:B--2---:R-:W1:Y:S01]  /*00a0*/  F2F.F64.F32 R4, UR6 ;  /* 0x0000000600047d10 */ /* 0x004e620008201800 */
[----:B------:R-:W-:Y:S01]  /*00b0*/  UMOV UR6, 0x9999999a ;  /* 0x9999999a00067882 */ /* 0x000fe20000000000 */
[----:B------:R-:W-:Y:S01]  /*00c0*/  UMOV UR7, 0x3fb99999 ;  /* 0x3fb9999900077882 */ /* 0x000fe20000000000 */
[----:B------:R-:W-:Y:S01]  /*00d0*/  BSSY.RECONVERGENT B0, `(.L_x_28) ;  /* 0x0000056000007945 */ /* 0x000fe20003800200 */
[----:B-1----:R-:W-:-:S10]  /*00e0*/  DADD R4, R4, UR6 ;  /* 0x0000000604047e29 */ /* 0x002fd40008000000 */
[----:B------:R-:W0:Y:S02]  /*00f0*/  F2I.F64.TRUNC R4, R4 ;  /* 0x0000000400047311 */ /* 0x000e24000030d100 */
[----:B0-----:R-:W-:Y:S01]  /*0100*/  IMAD.SHL.U32 R3, R4, 0x4, RZ ;  /* 0x0000000404037824 */ /* 0x001fe200078e00ff */
[----:B------:R-:W-:-:S04]  /*0110*/  CS2R R4, SRZ ;  /* 0x0000000000047805 */ /* 0x000fc8000001ff00 */
[C---:B------:R-:W-:Y:S02]  /*0120*/  ISETP.EQ.AND P1, PT, R3.reuse, RZ, PT ;  /* 0x000000ff0300720c */ /* 0x040fe40003f22270 */
[C---:B------:R-:W-:Y:S02]  /*0130*/  ISETP.EQ.AND P6, PT, R3.reuse, 0x4, PT ;  /* 0x000000040300780c */ /* 0x040fe40003fc2270 */
[----:B------:R-:W-:-:S11]  /*0140*/  ISETP.EQ.AND P5, PT, R3, 0x8, PT ;  /* 0x000000080300780c */ /* 0x000fd60003fa2270 */
[----:B------:R-:W-:Y:S02]  /*0150*/  @P6 IMAD.MOV.U32 R5, RZ, RZ, 0x1 ;  /* 0x00000001ff056424 */ /* 0x000fe400078e00ff */
[----:B------:R-:W-:Y:S02]  /*0160*/  @P5 IMAD.MOV.U32 R4, RZ, RZ, 0x1 ;  /* 0x00000001ff045424 */ /* 0x000fe400078e00ff */
[C---:B----4-:R-:W-:Y:S01]  /*0170*/  FMUL R8, R6.reuse, -1.4426950216293334961 ;  /* 0xbfb8aa3b06087820 */ /* 0x050fe20000400000 */
[----:B------:R-:W-:-:S03]  /*0180*/  FSETP.GT.AND P2, PT, R6, 105, PT ;  /* 0x42d200000600780b */ /* 0x000fc60003f44000 */
[----:B------:R0:W1:Y:S02]  /*0190*/  FRND.TRUNC R9, R8 ;  /* 0x0000000800097307 */ /* 0x000064000020d000 */
[----:B0-----:R-:W-:-:S05]  /*01a0*/  IMAD.SHL.U32 R8, R0, 0x4, RZ ;  /* 0x0000000400087824 */ /* 0x001fca00078e00ff */
[C---:B------:R-:W-:Y:S01]  /*01b0*/  ISETP.EQ.AND P4, PT, R8.reuse, 0x4, PT ;  /* 0x000000040800780c */ /* 0x040fe20003f82270 */
[----:B-1----:R-:W-:Y:S01]  /*01c0*/  FADD R11, RZ, R9 ;  /* 0x00000009ff0b7221 */ /* 0x002fe20000000000 */
[----:B------:R-:W-:Y:S01]  /*01d0*/  FFMA R10, R9, -0.693145751953125, -R6 ;  /* 0xbf317200090a7823 */ /* 0x000fe20000000806 */
[C---:B------:R-:W-:Y:S02]  /*01e0*/  ISETP.EQ.AND P3, PT, R8.reuse, RZ, PT ;  /* 0x000000ff0800720c */ /* 0x040fe40003f62270 */
[----:B------:R-:W-:Y:S01]  /*01f0*/  ISETP.EQ.AND P3, PT, R3, 0x10, PT ;  /* 0x000000100300780c */ /* 0x000fe20003f62270 */
[----:B------:R-:W-:Y:S01]  /*0200*/  FFMA R10, R9, -1.428606765330187045e-06, R10 ;  /* 0xb5bfbe8e090a7823 */ /* 0x000fe2000000000a */
[----:B------:R-:W-:Y:S01]  /*0210*/  FSETP.GEU.AND P0, PT, R11, -126, PT ;  /* 0xc2fc00000b00780b */ /* 0x000fe20003f0e000 */
[----:B------:R-:W-:Y:S01]  /*0220*/  IMAD.MOV.U32 R9, RZ, RZ, RZ ;  /* 0x000000ffff097224 */ /* 0x000fe200078e00ff */
[----:B------:R-:W-:Y:S01]  /*0230*/  ISETP.EQ.AND P5, PT, R8, 0x10, PT ;  /* 0x000000100800780c */ /* 0x000fe20003fa2270 */
[----:B------:R-:W-:Y:S01]  /*0240*/  FMUL R10, R10, 1.4426950216293334961 ;  /* 0x3fb8aa3b0a0a7820 */ /* 0x000fe20000400000 */
[----:B------:R-:W-:-:S05]  /*0250*/  ISETP.EQ.AND P6, PT, R8, 0x24, PT ;  /* 0x000000240800780c */ /* 0x000fca0003fc2270 */
[----:B------:R-:W-:Y:S04]  /*0260*/  MUFU.EX2 R10, R10 ;  /* 0x0000000a000a7308 */ /* 0x000fe80000000800 */
[----:B------:R-:W-:-:S04]  /*0270*/  @!P0 FMUL R11, R11, 0.5 ;  /* 0x3f0000000b0b8820 */ /* 0x000fc80000400000 */
[----:B------:R-:W0:Y:S02]  /*0280*/  MUFU.EX2 R7, R11 ;  /* 0x0000000b00077308 */ /* 0x000e240000000800 */
[----:B0-----:R-:W-:Y:S01]  /*0290*/  @!P0 FMUL R7, R7, R7 ;  /* 0x0000000707078220 */ /* 0x001fe20000400000 */
[----:B------:R-:W-:-:S03]  /*02a0*/  FSETP.GEU.AND P0, PT, R6, -105, PT ;  /* 0xc2d200000600780b */ /* 0x000fc60003f0e000 */
[----:B------:R-:W-:Y:S01]  /*02b0*/  FMUL R7, R10, R7 ;  /* 0x000000070a077220 */ /* 0x000fe20000400000 */
[----:B------:R-:W-:Y:S02]  /*02c0*/  CS2R R10, SRZ ;  /* 0x00000000000a7805 */ /* 0x000fe4000001ff00 */
[----:B------:R-:W-:Y:S01]  /*02d0*/  @P1 IMAD.MOV.U32 R10, RZ, RZ, 0x1 ;  /* 0x00000001ff0a1424 */ /* 0x000fe200078e00ff */
[----:B------:R-:W-:Y:S02]  /*02e0*/  ISETP.EQ.AND P1, PT, R3, 0xc, PT ;  /* 0x0000000c0300780c */ /* 0x000fe40003f22270 */
[----:B------:R-:W-:Y:S02]  /*02f0*/  FSEL R7, R7, RZ, !P2 ;  /* 0x000000ff07077208 */ /* 0x000fe40005000000 */
[----:B------:R-:W-:Y:S02]  /*0300*/  ISETP.EQ.AND P2, PT, R8, 0x8, PT ;  /* 0x000000080800780c */ /* 0x000fe40003f42270 */
[----:B------:R-:W-:-:S02]  /*0310*/  FSEL R7, R7, +INF , P0 ;  /* 0x7f80000007077808 */ /* 0x000fc40000000000 */
[C---:B------:R-:W-:Y:S02]  /*0320*/  ISETP.EQ.AND P0, PT, R8.reuse, 0xc, PT ;  /* 0x0000000c0800780c */ /* 0x040fe40003f02270 */
[----:B------:R-:W-:Y:S01]  /*0330*/  @P4 MOV R10, R5 ;  /* 0x00000005000a4202 */ /* 0x000fe20000000f00 */
[----:B------:R-:W-:Y:S01]  /*0340*/  IMAD.MOV.U32 R5, RZ, RZ, RZ ;  /* 0x000000ffff057224 */ /* 0x000fe200078e00ff */
[----:B------:R-:W0:Y:S01]  /*0350*/  F2F.F64.F32 R6, R7 ;  /* 0x0000000700067310 */ /* 0x000e220000201800 */
[C---:B------:R-:W-:Y:S01]  /*0360*/  ISETP.EQ.AND P4, PT, R3.reuse, 0x14, PT ;  /* 0x000000140300780c */ /* 0x040fe20003f82270 */
[----:B------:R-:W-:Y:S01]  /*0370*/  @P1 IMAD.MOV.U32 R5, RZ, RZ, 0x1 ;  /* 0x00000001ff051424 */ /* 0x000fe200078e00ff */
[C---:B------:R-:W-:Y:S02]  /*0380*/  ISETP.EQ.AND P1, PT, R8.reuse, 0x14, PT ;  /* 0x000000140800780c */ /* 0x040fe40003f22270 */
[----:B------:R-:W-:Y:S02]  /*0390*/  @P2 IMAD.MOV.U32 R10, RZ, RZ, R4 ;  /* 0x000000ffff0a2224 */ /* 0x000fe400078e0004 */
[----:B------:R-:W-:Y:S01]  /*03a0*/  HFMA2 R4, -RZ, RZ, 0, 0 ;  /* 0x00000000ff047431 */ /* 0x000fe200000001ff */
[C---:B------:R-:W-:Y:S01]  /*03b0*/  ISETP.EQ.AND P2, PT, R3.reuse, 0x1c, PT ;  /* 0x0000001c0300780c */ /* 0x040fe20003f42270 */
[----:B------:R-:W-:Y:S01]  /*03c0*/  @P0 IMAD.MOV.U32 R10, RZ, RZ, R5 ;  /* 0x000000ffff0a0224 */ /* 0x000fe200078e0005 */
[----:B------:R-:W-:Y:S01]  /*03d0*/  ISETP.EQ.AND P0, PT, R3, 0x18, PT ;  /* 0x000000180300780c */ /* 0x000fe20003f02270 */
[----:B------:R-:W-:Y:S01]  /*03e0*/  @P3 IMAD.MOV.U32 R4, RZ, RZ, 0x1 ;  /* 0x00000001ff043424 */ /* 0x000fe200078e00ff */
[C---:B------:R-:W-:Y:S01]  /*03f0*/  ISETP.EQ.AND P3, PT, R8.reuse, 0x18, PT ;  /* 0x000000180800780c */ /* 0x040fe20003f62270 */
[----:B0-----:R-:W-:Y:S01]  /*0400*/  DADD R6, R6, 1 ;  /* 0x3ff0000006067429 */ /* 0x001fe20000000000 */
[----:B------:R-:W-:Y:S01]  /*0410*/  @P4 MOV R9, 0x1 ;  /* 0x0000000100094802 */ /* 0x000fe20000000f00 */
[----:B------:R-:W-:Y:S01]  /*0420*/  @P5 IMAD.MOV.U32 R10, RZ, RZ, R4 ;  /* 0x000000ffff0a5224 */ /* 0x000fe200078e0004 */
[----:B------:R-:W-:-:S02]  /*0430*/  ISETP.EQ.AND P5, PT, R8, 0x1c, PT ;  /* 0x0000001c0800780c */ /* 0x000fc40003fa2270 */
[----:B------:R-:W-:Y:S01]  /*0440*/  ISETP.EQ.AND P4, PT, R3, 0x20, PT ;  /* 0x000000200300780c */ /* 0x000fe20003f82270 */
[----:B------:R-:W0:Y:S01]  /*0450*/  MUFU.RCP64H R5, R7 ;  /* 0x0000000700057308 */ /* 0x000e220000001800 */
[----:B------:R-:W-:Y:S01]  /*0460*/  @P1 IMAD.MOV.U32 R10, RZ, RZ, R9 ;  /* 0x000000ffff0a1224 */ /* 0x000fe200078e0009 */
[----:B------:R-:W-:Y:S01]  /*0470*/  ISETP.EQ.AND P1, PT, R8, 0x20, PT ;  /* 0x000000200800780c */ /* 0x000fe20003f22270 */
[----:B------:R-:W-:Y:S01]  /*0480*/  IMAD.MOV.U32 R9, RZ, RZ, RZ ;  /* 0x000000ffff097224 */ /* 0x000fe200078e00ff */
[----:B------:R-:W-:Y:S01]  /*0490*/  IADD3 R4, PT, PT, R7, 0x300402, RZ ;  /* 0x0030040207047810 */ /* 0x000fe20007ffe0ff */
[----:B------:R-:W-:Y:S01]  /*04a0*/  @P0 IMAD.MOV.U32 R9, RZ, RZ, 0x1 ;  /* 0x00000001ff090424 */ /* 0x000fe200078e00ff */
[----:B------:R-:W-:Y:S01]  /*04b0*/  ISETP.EQ.AND P0, PT, R3, 0x24, PT ;  /* 0x000000240300780c */ /* 0x000fe20003f02270 */
[----:B------:R-:W-:Y:S02]  /*04c0*/  @P2 IMAD.MOV.U32 R11, RZ, RZ, 0x1 ;  /* 0x00000001ff0b2424 */ /* 0x000fe400078e00ff */
[----:B------:R-:W-:-:S02]  /*04d0*/  @P3 IMAD.MOV.U32 R10, RZ, RZ, R9 ;  /* 0x000000ffff0a3224 */ /* 0x000fc400078e0009 */
[----:B------:R-:W-:Y:S01]  /*04e0*/  IMAD.MOV.U32 R3, RZ, RZ, RZ ;  /* 0x000000ffff037224 */ /* 0x000fe200078e00ff */
[----:B------:R-:W-:Y:S01]  /*04f0*/  @P5 MOV R10, R11 ;  /* 0x0000000b000a5202 */ /* 0x000fe20000000f00 */
[----:B------:R-:W-:Y:S02]  /*0500*/  IMAD.MOV.U32 R11, RZ, RZ, RZ ;  /* 0x000000ffff0b7224 */ /* 0x000fe400078e00ff */
[----:B------:R-:W-:Y:S01]  /*0510*/  @P4 IMAD.MOV.U32 R3, RZ, RZ, 0x1 ;  /* 0x00000001ff034424 */ /* 0x000fe200078e00ff */
[----:B0-----:R-:W-:-:S03]  /*0520*/  DFMA R8, -R6, R4, 1 ;  /* 0x3ff000000608742b */ /* 0x001fc60000000104 */
[----:B------:R-:W-:Y:S01]  /*0530*/  @P0 MOV R11, 0x1 ;  /* 0x00000001000b0802 */ /* 0x000fe20000000f00 */
[----:B------:R-:W-:Y:S01]  /*0540*/  @P1 IMAD.MOV.U32 R10, RZ, RZ, R3 ;  /* 0x000000ffff0a1224 */ /* 0x000fe200078e0003 */
[----:B------:R-:W-:-:S03]  /*0550*/  FSETP.GEU.AND P0, PT, |R4|, 5.8789094863358348022e-39, PT ;  /* 0x004004020400780b */ /* 0x000fc60003f0e200 */
[----:B------:R-:W-:Y:S01]  /*0560*/  @P6 IMAD.MOV.U32 R10, RZ, RZ, R11 ;  /* 0x000000ffff0a6224 */ /* 0x000fe200078e000b */
[----:B------:R-:W-:-:S04]  /*0570*/  DFMA R8, R8, R8, R8 ;  /* 0x000000080808722b */ /* 0x000fc80000000008 */
[----:B------:R-:W-:-:S04]  /*0580*/  I2FP.F32.S32 R3, R10 ;  /* 0x0000000a00037245 */ /* 0x000fc80000201400 */
[----:B------:R-:W-:Y:S01]  /*0590*/  DFMA R8, R4, R8, R4 ;  /* 0x000000080408722b */ /* 0x000fe20000000004 */
[----:B---3--:R-:W-:-:S06]  /*05a0*/  FADD R2, R2, -R3 ;  /* 0x8000000302027221 */ /* 0x008fcc0000000000 */
[----:B------:R-:W0:Y:S01]  /*05b0*/  F2F.F64.F32 R2, R2 ;  /* 0x0000000200027310 */ /* 0x000e220000201800 */
[----:B------:R-:W-:-:S08]  /*05c0*/  DFMA R10, -R6, R8, 1 ;  /* 0x3ff00000060a742b */ /* 0x000fd00000000108 */
[----:B------:R-:W-:Y:S01]  /*05d0*/  DFMA R8, R8, R10, R8 ;  /* 0x0000000a0808722b */ /* 0x000fe20000000008 */
[----:B------:R-:W-:Y:S10]  /*05e0*/  @P0 BRA `(.L_x_29) ;  /* 0x0000000000100947 */ /* 0x000ff40003800000 */
[----:B------:R-:W-:-:S05]  /*05f0*/  LOP3.LUT R4, R7, 0x7fffffff, RZ, 0xc0, !PT ;  /* 0x7fffffff07047812 */ /* 0x000fca00078ec0ff */
[----:B------:R-:W-:Y:S01]  /*0600*/  VIADD R10, R4, 0xfff00000 ;  /* 0xfff00000040a7836 */ /* 0x000fe20000000000 */
[----:B------:R-:W-:-:S07]  /*0610*/  MOV R4, 0x630 ;  /* 0x0000063000047802 */ /* 0x000fce0000000f00 */
[----:B0-----:R-:W-:Y:S05]  /*0620*/  CALL.REL.NOINC `($__internal_2_$__cuda_sm20_dblrcp_rn_slowpath_v3) ;  /* 0x00000000002c7944 */ /* 0x001fea0003c00000 */
.L_x_29:
[----:B------:R-:W-:Y:S05]  /*0630*/  BSYNC.RECONVERGENT B0 ;  /* 0x0000000000007941 */ /* 0x000fea0003800200 */
.L_x_28:
[----:B0-----:R-:W-:Y:S01]  /*0640*/  DMUL R2, R2, R8 ;  /* 0x0000000802027228 */ /* 0x001fe20000000000 */
[----:B------:R-:W0:Y:S01]  /*0650*/  LDC.64 R4, c[0x0][0x380] ;  /* 0x0000e000ff047b82 */ /* 0x000e220000000a00 */
[----:B------:R-:W-:Y:S01]  /*0660*/  DADD R8, -R8, 1 ;  /* 0x3ff0000008087429 */ /* 0x000fe20000000100 */
[----:B------:R-:W1:Y:S07]  /*0670*/  LDCU UR6, c[0x0][0x388] ;  /* 0x00007100ff0677ac */ /* 0x000e6e0008000800 */
[----:B------:R-:W-:-:S10]  /*0680*/  DMUL R2, R2, R8 ;  /* 0x0000000802027228 */ /* 0x000fd40000000000 */
[----:B------:R-:W2:Y:S01]  /*0690*/  F2F.F32.F64 R3, R2 ;  /* 0x0000000200037310 */ /* 0x000ea20000301000 */
[----:B-1----:R-:W-:-:S04]  /*06a0*/  VIADD R7, R0, UR6 ;  /* 0x0000000600077c36 */ /* 0x002fc80008000000 */
[----:B0-----:R-:W-:-:S05]  /*06b0*/  IMAD.WIDE.U32 R4, R7, 0x4, R4 ;  /* 0x0000000407047825 */ /* 0x001fca00078e0004 */
[----:B--2---:R-:W-:Y:S01]  /*06c0*/  STG.E desc[UR4][R4.64], R3 ;  /* 0x0000000304007986 */ /* 0x004fe2000c101904 */
[----:B------:R-:W-:Y:S05]  /*06d0*/  EXIT ;  /* 0x000000000000794d */ /* 0x000fea0003800000 */
        .weak           $__internal_2_$__cuda_sm20_dblrcp_rn_slowpath_v3
        .type           $__internal_2_$__cuda_sm20_dblrcp_rn_slowpath_v3,@function
        .size           $__internal_2_$__cuda_sm20_dblrcp_rn_slowpath_v3,(.L_x_76 - $__internal_2_$__cuda_sm20_dblrcp_rn_slowpath_v3)
$__internal_2_$__cuda_sm20_dblrcp_rn_slowpath_v3:
[----:B------:R-:W-:Y:S01]  /*06e0*/  DSETP.GTU.AND P0, PT, |R6|, +INF , PT ;  /* 0x7ff000000600742a */ /* 0x000fe20003f0c200 */
[----:B------:R-:W-:-:S13]  /*06f0*/  BSSY.RECONVERGENT B1, `(.L_x_30) ;  /* 0x0000023000017945 */ /* 0x000fda0003800200 */
[----:B------:R-:W-:Y:S05]  /*0700*/  @P0 BRA `(.L_x_31) ;  /* 0x00000000007c0947 */ /* 0x000fea0003800000 */
[----:B------:R-:W-:-:S04]  /*0710*/  LOP3.LUT R5, R7, 0x7fffffff, RZ, 0xc0, !PT ;  /* 0x7fffffff07057812 */ /* 0x000fc800078ec0ff */
[----:B------:R-:W-:-:S04]  /*0720*/  IADD3 R8, PT, PT, R5, -0x1, RZ ;  /* 0xffffffff05087810 */ /* 0x000fc80007ffe0ff */
[----:B------:R-:W-:-:S13]  /*0730*/  ISETP.GE.U32.AND P0, PT, R8, 0x7fefffff, PT ;  /* 0x7fefffff0800780c */ /* 0x000fda0003f06070 */
[----:B------:R-:W-:Y:S01]  /*0740*/  @P0 LOP3.LUT R9, R7, 0x7ff00000, RZ, 0x3c, !PT ;  /* 0x7ff0000007090812 */ /* 0x000fe200078e3cff */
[----:B------:R-:W-:Y:S01]  /*0750*/  @P0 IMAD.MOV.U32 R8, RZ, RZ, RZ ;  /* 0x000000ffff080224 */ /* 0x000fe200078e00ff */
[----:B------:R-:W-:Y:S06]  /*0760*/  @P0 BRA `(.L_x_32) ;  /* 0x00000000006c0947 */ /* 0x000fec0003800000 */
[----:B------:R-:W-:-:S13]  /*0770*/  ISETP.GE.U32.AND P0, PT, R5, 0x1000001, PT ;  /* 0x010000010500780c */ /* 0x000fda0003f06070 */
[----:B------:R-:W-:Y:S05]  /*0780*/  @!P0 BRA `(.L_x_33) ;  /* 0x0000000000348947 */ /* 0x000fea0003800000 */
[----:B------:R-:W-:Y:S02]  /*0790*/  VIADD R9, R7, 0xc0200000 ;  /* 0xc020000007097836 */ /* 0x000fe40000000000 */
[----:B------:R-:W-:Y:S02]  /*07a0*/  IMAD.MOV.U32 R8, RZ, RZ, R6 ;  /* 0x000000ffff087224 */ /* 0x000fe400078e0006 */
[----:B------:R-:W0:Y:S04]  /*07b0*/  MUFU.RCP64H R11, R9 ;  /* 0x00000009000b7308 */ /* 0x000e280000001800 */
        /* <DEDUP_REMOVED lines=10> */
.L_x_33:
[----:B------:R-:W-:Y:S01]  /*0860*/  DMUL R6, R6, 8.11296384146066816958e+31 ;  /* 0x4690000006067828 */ /* 0x000fe20000000000 */
[----:B------:R-:W-:-:S05]  /*0870*/  MOV R8, R10 ;  /* 0x0000000a00087202 */ /* 0x000fca0000000f00 */
        /* <DEDUP_REMOVED lines=8> */
.L_x_31:
[----:B------:R-:W-:Y:S01]  /*0900*/  LOP3.LUT R9, R7, 0x80000, RZ, 0xfc, !PT ;  /* 0x0008000007097812 */ /* 0x000fe200078efcff */
[----:B------:R-:W-:-:S07]  /*0910*/  IMAD.MOV.U32 R8, RZ, RZ, R6 ;  /* 0x000000ffff087224 */ /* 0x000fce00078e0006 */
.L_x_32:
[----:B------:R-:W-:Y:S05]  /*0920*/  BSYNC.RECONVERGENT B1 ;  /* 0x0000000000017941 */ /* 0x000fea0003800200 */
.L_x_30:
[----:B------:R-:W-:-:S04]  /*0930*/  IMAD.MOV.U32 R5, RZ, RZ, 0x0 ;  /* 0x00000000ff057424 */ /* 0x000fc800078e00ff */
[----:B------:R-:W-:Y:S05]  /*0940*/  RET.REL.NODEC R4 `(_Z15kernelBackprop2PfiS_S_f) ;  /* 0xfffffff404ac7950 */ /* 0x000fea0003c3ffff */
.L_x_34:
        /* <DEDUP_REMOVED lines=11> */
.L_x_76:


//--------------------- .text._Z15kernelBackprop1PfiS_S_i --------------------------
	.section	.text._Z15kernelBackprop1PfiS_S_i,"ax",@progbits
	.align	128
        .global         _Z15kernelBackprop1PfiS_S_i
        .type           _Z15kernelBackprop1PfiS_S_i,@function
        .size           _Z15kernelBackprop1PfiS_S_i,(.L_x_85 - _Z15kernelBackprop1PfiS_S_i)
        .other          _Z15kernelBackprop1PfiS_S_i,@"STO_CUDA_ENTRY STV_DEFAULT"
_Z15kernelBackprop1PfiS_S_i:
.text._Z15kernelBackprop1PfiS_S_i:
[----:B------:R-:W-:Y:S01]  /*0000*/  LDC R1, c[0x0][0x37c] ;  /* 0x0000df00ff017b82 */ /* 0x000fe20000000800 */
[----:B------:R-:W0:Y:S07]  /*0010*/  S2R R11, SR_CTAID.X ;  /* 0x00000000000b7919 */ /* 0x000e2e0000002500 */
[----:B------:R-:W0:Y:S01]  /*0020*/  LDC R0, c[0x0][0x3a0] ;  /* 0x0000e800ff007b82 */ /* 0x000e220000000800 */
[----:B------:R-:W1:Y:S01]  /*0030*/  LDCU.64 UR4, c[0x0][0x358] ;  /* 0x00006b00ff0477ac */ /* 0x000e620008000a00 */
[----:B------:R-:W2:Y:S01]  /*0040*/  S2R R9, SR_TID.X ;  /* 0x0000000000097919 */ /* 0x000ea20000002100 */
[----:B------:R-:W3:Y:S05]  /*0050*/  LDCU UR7, c[0x0][0x388] ;  /* 0x00007100ff0777ac */ /* 0x000eea0008000800 */
[----:B------:R-:W2:Y:S08]  /*0060*/  LDC.64 R2, c[0x0][0x390] ;  /* 0x0000e400ff027b82 */ /* 0x000eb00000000a00 */
[----:B------:R-:W4:Y:S01]  /*0070*/  LDC.64 R4, c[0x0][0x398] ;  /* 0x0000e600ff047b82 */ /* 0x000f220000000a00 */
[----:B0-----:R-:W-:Y:S01]  /*0080*/  IADD3 R7, PT, PT, R11, R0, RZ ;  /* 0x000000000b077210 */ /* 0x001fe20007ffe0ff */
[----:B--2---:R-:W-:-:S04]  /*0090*/  IMAD.WIDE.U32 R2, R9, 0x4, R2 ;  /* 0x0000000409027825 */ /* 0x004fc800078e0002 */
[----:B----4-:R-:W-:Y:S02]  /*00a0*/  IMAD.WIDE.U32 R4, R7, 0x4, R4 ;  /* 0x0000000407047825 */ /* 0x010fe400078e0004 */
[----:B-1----:R-:W2:Y:S01]  /*00b0*/  LDG.E R2, desc[UR4][R2.64] ;  /* 0x0000000402027981 */ /* 0x002ea2000c1e1900 */
[----:B------:R-:W0:Y:S03]  /*00c0*/  LDC.64 R6, c[0x0][0x380] ;  /* 0x0000e000ff067b82 */ /* 0x000e260000000a00 */
[----:B------:R-:W2:Y:S01]  /*00d0*/  LDG.E R5, desc[UR4][R4.64] ;  /* 0x0000000404057981 */ /* 0x000ea2000c1e1900 */
[----:B------:R-:W1:Y:S01]  /*00e0*/  LDCU UR6, c[0x0][0x360] ;  /* 0x00006c00ff0677ac */ /* 0x000e620008000800 */
[----:B---3--:R-:W-:-:S05]  /*00f0*/  IADD3 R0, PT, PT, R9, UR7, RZ ;  /* 0x0000000709007c10 */ /* 0x008fca000fffe0ff */
[----:B-1----:R-:W-:-:S04]  /*0100*/  IMAD R9, R11, UR6, R0 ;  /* 0x000000060b097c24 */ /* 0x002fc8000f8e0200 */
[----:B0-----:R-:W-:-:S04]  /*0110*/  IMAD.WIDE.U32 R6, R9, 0x4, R6 ;  /* 0x0000000409067825 */ /* 0x001fc800078e0006 */
[----:B--2---:R-:W-:-:S05]  /*0120*/  FMUL R9, R2, R5 ;  /* 0x0000000502097220 */ /* 0x004fca0000400000 */
[----:B------:R-:W-:Y:S01]  /*0130*/  STG.E desc[UR4][R6.64], R9 ;  /* 0x0000000906007986 */ /* 0x000fe2000c101904 */
[----:B------:R-:W-:Y:S05]  /*0140*/  EXIT ;  /* 0x000000000000794d */ /* 0x000fea0003800000 */
.L_x_35:
        /* <DEDUP_REMOVED lines=11> */
.L_x_85:


//--------------------- .text._Z16kernelBackprop3bPfiS_ --------------------------
	.section	.text._Z16kernelBackprop3bPfiS_,"ax",@progbits
	.align	128
        .global         _Z16kernelBackprop3bPfiS_
        .type           _Z16kernelBackprop3bPfiS_,@function
        .size           _Z16kernelBackprop3bPfiS_,(.L_x_77 - _Z16kernelBackprop3bPfiS_)
        .other          _Z16kernelBackprop3bPfiS_,@"STO_CUDA_ENTRY STV_DEFAULT"
_Z16kernelBackprop3bPfiS_:
.text._Z16kernelBackprop3bPfiS_:
[----:B------:R-:W-:Y:S01]  /*0000*/  LDC R1, c[0x0][0x37c] ;  /* 0x0000df00ff017b82 */ /* 0x000fe20000000800 */
[----:B------:R-:W0:Y:S07]  /*0010*/  S2R R0, SR_TID.X ;  /* 0x0000000000007919 */ /* 0x000e2e0000002100 */
[----:B------:R-:W0:Y:S01]  /*0020*/  LDC.64 R2, c[0x0][0x390] ;  /* 0x0000e400ff027b82 */ /* 0x000e220000000a00 */
[----:B------:R-:W1:Y:S01]  /*0030*/  LDCU.64 UR4, c[0x0][0x358] ;  /* 0x00006b00ff0477ac */ /* 0x000e620008000a00 */
[----:B0-----:R-:W-:-:S06]  /*0040*/  IMAD.WIDE.U32 R2, R0, 0x4, R2 ;  /* 0x0000000400027825 */ /* 0x001fcc00078e0002 */
[----:B-1----:R-:W2:Y:S01]  /*0050*/  LDG.E R2, desc[UR4][R2.64] ;  /* 0x0000000402027981 */ /* 0x002ea2000c1e1900 */
[----:B------:R-:W-:Y:S01]  /*0060*/  BSSY.RECONVERGENT B0, `(.L_x_36) ;  /* 0x0000020000007945 */ /* 0x000fe20003800200 */
[C---:B--2---:R-:W-:Y:S01]  /*0070*/  FMUL R4, R2.reuse, -1.4426950216293334961 ;  /* 0xbfb8aa3b02047820 */ /* 0x044fe20000400000 */
[----:B------:R-:W-:-:S03]  /*0080*/  FSETP.GEU.AND P1, PT, R2, -105, PT ;  /* 0xc2d200000200780b */ /* 0x000fc60003f2e000 */
[----:B------:R-:W0:Y:S02]  /*0090*/  FRND.TRUNC R5, R4 ;  /* 0x0000000400057307 */ /* 0x000e24000020d000 */
[----:B0-----:R-:W-:Y:S01]  /*00a0*/  FADD R7, RZ, R5 ;  /* 0x00000005ff077221 */ /* 0x001fe20000000000 */
[----:B------:R-:W-:-:S04]  /*00b0*/  FFMA R6, R5, -0.693145751953125, -R2 ;  /* 0xbf31720005067823 */ /* 0x000fc80000000802 */
[----:B------:R-:W-:Y:S01]  /*00c0*/  FSETP.GEU.AND P0, PT, R7, -126, PT ;  /* 0xc2fc00000700780b */ /* 0x000fe20003f0e000 */
[----:B------:R-:W-:-:S04]  /*00d0*/  FFMA R6, R5, -1.428606765330187045e-06, R6 ;  /* 0xb5bfbe8e05067823 */ /* 0x000fc80000000006 */
[----:B------:R-:W-:-:S06]  /*00e0*/  FMUL R6, R6, 1.4426950216293334961 ;  /* 0x3fb8aa3b06067820 */ /* 0x000fcc0000400000 */
[----:B------:R-:W-:Y:S02]  /*00f0*/  MUFU.EX2 R6, R6 ;  /* 0x0000000600067308 */ /* 0x000fe40000000800 */
[----:B------:R-:W-:-:S06]  /*0100*/  @!P0 FMUL R7, R7, 0.5 ;  /* 0x3f00000007078820 */ /* 0x000fcc0000400000 */
[----:B------:R-:W0:Y:S02]  /*0110*/  MUFU.EX2 R5, R7 ;  /* 0x0000000700057308 */ /* 0x000e240000000800 */
[----:B0-----:R-:W-:Y:S01]  /*0120*/  @!P0 FMUL R5, R5, R5 ;  /* 0x0000000505058220 */ /* 0x001fe20000400000 */
[----:B------:R-:W-:-:S03]  /*0130*/  FSETP.GT.AND P0, PT, R2, 105, PT ;  /* 0x42d200000200780b */ /* 0x000fc60003f04000 */
[----:B------:R-:W-:-:S05]  /*0140*/  FMUL R5, R6, R5 ;  /* 0x0000000506057220 */ /* 0x000fca0000400000 */
[----:B------:R-:W-:-:S04]  /*0150*/  FSEL R5, R5, RZ, !P0 ;  /* 0x000000ff05057208 */ /* 0x000fc80004000000 */
[----:B------:R-:W-:-:S04]  /*0160*/  FSEL R10, R5, +INF , P1 ;  /* 0x7f800000050a7808 */ /* 0x000fc80000800000 */
[----:B------:R-:W0:Y:S02]  /*0170*/  F2F.F64.F32 R2, R10 ;  /* 0x0000000a00027310 */ /* 0x000e240000201800 */
[----:B0-----:R-:W-:-:S06]  /*0180*/  DADD R4, R2, 1 ;  /* 0x3ff0000002047429 */ /* 0x001fcc0000000000 */
[----:B------:R-:W0:Y:S04]  /*0190*/  MUFU.RCP64H R3, R5 ;  /* 0x0000000500037308 */ /* 0x000e280000001800 */
[----:B------:R-:W-:-:S05]  /*01a0*/  VIADD R2, R5, 0x300402 ;  /* 0x0030040205027836 */ /* 0x000fca0000000000 */
[----:B------:R-:W-:Y:S01]  /*01b0*/  FSETP.GEU.AND P0, PT, |R2|, 5.8789094863358348022e-39, PT ;  /* 0x004004020200780b */ /* 0x000fe20003f0e200 */
[----:B0-----:R-:W-:-:S08]  /*01c0*/  DFMA R6, -R4, R2, 1 ;  /* 0x3ff000000406742b */ /* 0x001fd00000000102 */
[----:B------:R-:W-:-:S08]  /*01d0*/  DFMA R6, R6, R6, R6 ;  /* 0x000000060606722b */ /* 0x000fd00000000006 */
[----:B------:R-:W-:-:S08]  /*01e0*/  DFMA R6, R2, R6, R2 ;  /* 0x000000060206722b */ /* 0x000fd00000000002 */
[----:B------:R-:W-:-:S08]  /*01f0*/  DFMA R8, -R4, R6, 1 ;  /* 0x3ff000000408742b */ /* 0x000fd00000000106 */
[----:B------:R-:W-:Y:S01]  /*0200*/  DFMA R6, R6, R8, R6 ;  /* 0x000000080606722b */ /* 0x000fe20000000006 */
[----:B------:R-:W-:Y:S10]  /*0210*/  @P0 BRA `(.L_x_37) ;  /* 0x0000000000100947 */ /* 0x000ff40003800000 */
[----:B------:R-:W-:-:S05]  /*0220*/  LOP3.LUT R2, R5, 0x7fffffff, RZ, 0xc0, !PT ;  /* 0x7fffffff05027812 */ /* 0x000fca00078ec0ff */
[----:B------:R-:W-:Y:S01]  /*0230*/  VIADD R8, R2, 0xfff00000 ;  /* 0xfff0000002087836 */ /* 0x000fe20000000000 */
[----:B------:R-:W-:-:S07]  /*0240*/  MOV R2, 0x260 ;  /* 0x0000026000027802 */ /* 0x000fce0000000f00 */
[----:B------:R-:W-:Y:S05]  /*0250*/  CALL.REL.NOINC `($__internal_3_$__cuda_sm20_dblrcp_rn_slowpath_v3) ;  /* 0x0000000000347944 */ /* 0x000fea0003c00000 */
.L_x_37:
[----:B------:R-:W-:Y:S05]  /*0260*/  BSYNC.RECONVERGENT B0 ;  /* 0x0000000000007941 */ /* 0x000fea0003800200 */
.L_x_36:
[----:B------:R-:W0:Y:S01]  /*0270*/  LDC.64 R4, c[0x0][0x380] ;  /* 0x0000e000ff047b82 */ /* 0x000e220000000a00 */
[----:B------:R-:W1:Y:S02]  /*0280*/  LDCU UR6, c[0x0][0x388] ;  /* 0x00007100ff0677ac */ /* 0x000e640008000800 */
[----:B-1----:R-:W-:-:S05]  /*0290*/  IADD3 R3, PT, PT, R0, UR6, RZ ;  /* 0x0000000600037c10 */ /* 0x002fca000fffe0ff */
[----:B0-----:R-:W-:-:S05]  /*02a0*/  IMAD.WIDE.U32 R4, R3, 0x4, R4 ;  /* 0x0000000403047825 */ /* 0x001fca00078e0004 */
[----:B------:R-:W2:Y:S01]  /*02b0*/  LDG.E R8, desc[UR4][R4.64] ;  /* 0x0000000404087981 */ /* 0x000ea2000c1e1900 */
[----:B------:R-:W-:-:S08]  /*02c0*/  DADD R2, -R6, 1 ;  /* 0x3ff0000006027429 */ /* 0x000fd00000000100 */
[----:B------:R-:W-:Y:S01]  /*02d0*/  DMUL R2, R2, R6 ;  /* 0x0000000602027228 */ /* 0x000fe20000000000 */
[----:B--2---:R-:W0:Y:S07]  /*02e0*/  F2F.F64.F32 R8, R8 ;  /* 0x0000000800087310 */ /* 0x004e2e0000201800 */
[----:B0-----:R-:W-:-:S10]  /*02f0*/  DMUL R2, R2, R8 ;  /* 0x0000000802027228 */ /* 0x001fd40000000000 */
[----:B------:R-:W0:Y:S02]  /*0300*/  F2F.F32.F64 R3, R2 ;  /* 0x0000000200037310 */ /* 0x000e240000301000 */
[----:B0-----:R-:W-:Y:S01]  /*0310*/  STG.E desc[UR4][R4.64], R3 ;  /* 0x0000000304007986 */ /* 0x001fe2000c101904 */
[----:B------:R-:W-:Y:S05]  /*0320*/  EXIT ;  /* 0x000000000000794d */ /* 0x000fea0003800000 */
        .weak           $__internal_3_$__cuda_sm20_dblrcp_rn_slowpath_v3
        .type           $__internal_3_$__cuda_sm20_dblrcp_rn_slowpath_v3,@function
        .size           $__internal_3_$__cuda_sm20_dblrcp_rn_slowpath_v3,(.L_x_77 - $__internal_3_$__cuda_sm20_dblrcp_rn_slowpath_v3)
$__internal_3_$__cuda_sm20_dblrcp_rn_slowpath_v3:
        /* <DEDUP_REMOVED lines=24> */
.L_x_41:
        /* <DEDUP_REMOVED lines=10> */
.L_x_39:
[----:B------:R-:W-:Y:S02]  /*0550*/  LOP3.LUT R7, R5, 0x80000, RZ, 0xfc, !PT ;  /* 0x0008000005077812 */ /* 0x000fe400078efcff */
[----:B------:R-:W-:-:S07]  /*0560*/  MOV R6, R4 ;  /* 0x0000000400067202 */ /* 0x000fce0000000f00 */
.L_x_40:
[----:B------:R-:W-:Y:S05]  /*0570*/  BSYNC.RECONVERGENT B1 ;  /* 0x0000000000017941 */ /* 0x000fea0003800200 */
.L_x_38:
[----:B------:R-:W-:-:S04]  /*0580*/  IMAD.MOV.U32 R3, RZ, RZ, 0x0 ;  /* 0x00000000ff037424 */ /* 0x000fc800078e00ff */
[----:B------:R-:W-:Y:S05]  /*0590*/  RET.REL.NODEC R2 `(_Z16kernelBackprop3bPfiS_) ;  /* 0xfffffff802987950 */ /* 0x000fea0003c3ffff */
.L_x_42:
        /* <DEDUP_REMOVED lines=14> */
.L_x_77:


//--------------------- .text._Z16kernelBackprop3aPfiiiS_i --------------------------
	.section	.text._Z16kernelBackprop3aPfiiiS_i,"ax",@progbits
	.align	128
        .global         _Z16kernelBackprop3aPfiiiS_i
        .type           _Z16kernelBackprop3aPfiiiS_i,@function
        .size           _Z16kernelBackprop3aPfiiiS_i,(.L_x_87 - _Z16kernelBackprop3aPfiiiS_i)
        .other          _Z16kernelBackprop3aPfiiiS_i,@"STO_CUDA_ENTRY STV_DEFAULT"
_Z16kernelBackprop3aPfiiiS_i:
.text._Z16kernelBackprop3aPfiiiS_i:
[----:B------:R-:W-:Y:S01]  /*0000*/  LDC R1, c[0x0][0x37c] ;  /* 0x0000df00ff017b82 */ /* 0x000fe20000000800 */
[----:B------:R-:W0:Y:S07]  /*0010*/  S2R R9, SR_TID.X ;  /* 0x0000000000097919 */ /* 0x000e2e0000002100 */
[----:B------:R-:W1:Y:S01]  /*0020*/  LDC.64 R6, c[0x0][0x388] ;  /* 0x0000e200ff067b82 */ /* 0x000e620000000a00 */
[----:B------:R-:W2:Y:S07]  /*0030*/  LDCU.64 UR10, c[0x0][0x358] ;  /* 0x00006b00ff0a77ac */ /* 0x000eae0008000a00 */
[----:B------:R-:W3:Y:S01]  /*0040*/  LDC.64 R4, c[0x0][0x380] ;  /* 0x0000e000ff047b82 */ /* 0x000ee20000000a00 */
[----:B-1----:R-:W-:-:S02]  /*0050*/  ISETP.GE.AND P0, PT, R7, 0x1, PT ;  /* 0x000000010700780c */ /* 0x002fc40003f06270 */
[----:B0-----:R-:W-:-:S05]  /*0060*/  IADD3 R3, PT, PT, R9, R6, RZ ;  /* 0x0000000609037210 */ /* 0x001fca0007ffe0ff */
[----:B---3--:R-:W-:-:S05]  /*0070*/  IMAD.WIDE.U32 R2, R3, 0x4, R4 ;  /* 0x0000000403027825 */ /* 0x008fca00078e0004 */
[----:B--2---:R0:W-:Y:S01]  /*0080*/  STG.E desc[UR10][R2.64], RZ ;  /* 0x000000ff02007986 */ /* 0x0041e2000c10190a */
[----:B------:R-:W-:Y:S05]  /*0090*/  @!P0 EXIT ;  /* 0x000000000000894d */ /* 0x000fea0003800000 */
[----:B------:R-:W1:Y:S01]  /*00a0*/  LDC R0, c[0x0][0x360] ;  /* 0x0000d800ff007b82 */ /* 0x000e620000000800 */
[C---:B------:R-:W-:Y:S01]  /*00b0*/  IADD3 R6, PT, PT, R7.reuse, -0x1, RZ ;  /* 0xffffffff07067810 */ /* 0x040fe20007ffe0ff */
[----:B------:R-:W-:Y:S01]  /*00c0*/  UMOV UR4, URZ ;  /* 0x000000ff00047c82 */ /* 0x000fe20008000000 */
[----:B------:R-:W-:Y:S01]  /*00d0*/  HFMA2 R13, -RZ, RZ, 0, 0 ;  /* 0x00000000ff0d7431 */ /* 0x000fe200000001ff */
[----:B------:R-:W-:Y:S02]  /*00e0*/  LOP3.LUT R8, R7, 0x3, RZ, 0xc0, !PT ;  /* 0x0000000307087812 */ /* 0x000fe400078ec0ff */
[----:B------:R-:W-:-:S13]  /*00f0*/  ISETP.GE.U32.AND P0, PT, R6, 0x3, PT ;  /* 0x000000030600780c */ /* 0x000fda0003f06070 */
[----:B------:R-:W-:Y:S05]  /*0100*/  @!P0 BRA `(.L_x_43) ;  /* 0x0000000c00488947 */ /* 0x000fea0003800000 */
[----:B------:R-:W2:Y:S01]  /*0110*/  LDC R11, c[0x0][0x390] ;  /* 0x0000e400ff0b7b82 */ /* 0x000ea20000000800 */
[----:B------:R-:W3:Y:S01]  /*0120*/  LDCU UR4, c[0x0][0x3a0] ;  /* 0x00007400ff0477ac */ /* 0x000ee20008000800 */
[----:B------:R-:W-:Y:S02]  /*0130*/  IADD3 R10, PT, PT, -R8, R7, RZ ;  /* 0x00000007080a7210 */ /* 0x000fe40007ffe1ff */
[----:B------:R-:W-:Y:S02]  /*0140*/  MOV R13, RZ ;  /* 0x000000ff000d7202 */ /* 0x000fe40000000f00 */
[----:B------:R-:W-:Y:S01]  /*0150*/  ISETP.GT.AND P0, PT, R10, RZ, PT ;  /* 0x000000ff0a00720c */ /* 0x000fe20003f04270 */
[----:B--2---:R-:W-:Y:S01]  /*0160*/  IMAD.WIDE R4, R11, 0x4, R4 ;  /* 0x000000040b047825 */ /* 0x004fe200078e0204 */
[----:B---3--:R-:W-:Y:S01]  /*0170*/  IADD3 R11, PT, PT, R9, UR4, RZ ;  /* 0x00000004090b7c10 */ /* 0x008fe2000fffe0ff */
[----:B------:R-:W-:Y:S01]  /*0180*/  UMOV UR4, URZ ;  /* 0x000000ff00047c82 */ /* 0x000fe20008000000 */
[----:B------:R-:W-:-:S04]  /*0190*/  IADD3 R4, P1, PT, R4, 0x8, RZ ;  /* 0x0000000804047810 */ /* 0x000fc80007f3e0ff */
[----:B------:R-:W-:-:S05]  /*01a0*/  IADD3.X R5, PT, PT, RZ, R5, RZ, P1, !PT ;  /* 0x00000005ff057210 */ /* 0x000fca0000ffe4ff */
[----:B------:R-:W-:Y:S05]  /*01b0*/  @!P0 BRA `(.L_x_44) ;  /* 0x0000000800a08947 */ /* 0x000fea0003800000 */
[----:B------:R-:W-:Y:S02]  /*01c0*/  IADD3 R6, PT, PT, R10, -UR4, RZ ;  /* 0x800000040a067c10 */ /* 0x000fe4000fffe0ff */
[----:B------:R-:W-:Y:S02]  /*01d0*/  PLOP3.LUT P0, PT, PT, PT, PT, 0x80, 0x8 ;  /* 0x000000000008781c */ /* 0x000fe40003f0f070 */
[----:B------:R-:W-:-:S13]  /*01e0*/  ISETP.GT.AND P1, PT, R6, 0xc, PT ;  /* 0x0000000c0600780c */ /* 0x000fda0003f24270 */
[----:B------:R-:W-:Y:S05]  /*01f0*/  @!P1 BRA `(.L_x_45) ;  /* 0x0000000400a49947 */ /* 0x000fea0003800000 */
[----:B------:R-:W-:Y:S02]  /*0200*/  PLOP3.LUT P0, PT, PT, PT, PT, 0x8, 0x80 ;  /* 0x000000000080781c */ /* 0x000fe40003f0e170 */
[----:B------:R-:W-:-:S11]  /*0210*/  IADD3 R18, PT, PT, R10, -0xc, RZ ;  /* 0xfffffff40a127810 */ /* 0x000fd60007ffe0ff */
.L_x_46:
[----:B------:R-:W2:Y:S01]  /*0220*/  LDC.64 R6, c[0x0][0x398] ;  /* 0x0000e600ff067b82 */ /* 0x000ea20000000a00 */
[----:B------:R-:W3:Y:S01]  /*0230*/  LDG.E R12, desc[UR10][R4.64+-0x8] ;  /* 0xfffff80a040c7981 */ /* 0x000ee2000c1e1900 */
[----:B--2-4-:R-:W-:-:S06]  /*0240*/  IMAD.WIDE.U32 R14, R11, 0x4, R6 ;  /* 0x000000040b0e7825 */ /* 0x014fcc00078e0006 */
[----:B------:R-:W3:Y:S01]  /*0250*/  LDG.E R14, desc[UR10][R14.64] ;  /* 0x0000000a0e0e7981 */ /* 0x000ee2000c1e1900 */
[----:B-1----:R-:W-:Y:S01]  /*0260*/  IADD3 R17, PT, PT, R0, R11, RZ ;  /* 0x0000000b00117210 */ /* 0x002fe20007ffe0ff */
[----:B---3--:R-:W-:-:S04]  /*0270*/  FFMA R19, R12, R14, R13 ;  /* 0x0000000e0c137223 */ /* 0x008fc8000000000d */
[----:B------:R-:W-:Y:S01]  /*0280*/  IMAD.WIDE.U32 R12, R17, 0x4, R6 ;  /* 0x00000004110c7825 */ /* 0x000fe200078e0006 */
[----:B------:R1:W-:Y:S05]  /*0290*/  STG.E desc[UR10][R2.64], R19 ;  /* 0x0000001302007986 */ /* 0x0003ea000c10190a */
[----:B------:R-:W2:Y:S04]  /*02a0*/  LDG.E R12, desc[UR10][R12.64] ;  /* 0x0000000a0c0c7981 */ /* 0x000ea8000c1e1900 */
[----:B------:R-:W2:Y:S01]  /*02b0*/  LDG.E R16, desc[UR10][R4.64+-0x4] ;  /* 0xfffffc0a04107981 */ /* 0x000ea2000c1e1900 */
[----:B------:R-:W-:Y:S01]  /*02c0*/  LEA R17, R0, R11, 0x1 ;  /* 0x0000000b00117211 */ /* 0x000fe200078e08ff */
[----:B--2---:R-:W-:-:S04]  /*02d0*/  FFMA R21, R16, R12, R19 ;  /* 0x0000000c10157223 */ /* 0x004fc80000000013 */
[----:B------:R-:W-:Y:S01]  /*02e0*/  IMAD.WIDE.U32 R16, R17, 0x4, R6 ;  /* 0x0000000411107825 */ /* 0x000fe200078e0006 */
[----:B------:R2:W-:Y:S05]  /*02f0*/  STG.E desc[UR10][R2.64], R21 ;  /* 0x0000001502007986 */ /* 0x0005ea000c10190a */
[----:B------:R-:W3:Y:S04]  /*0300*/  LDG.E R16, desc[UR10][R16.64] ;  /* 0x0000000a10107981 */ /* 0x000ee8000c1e1900 */
[----:B------:R-:W3:Y:S01]  /*0310*/  LDG.E R14, desc[UR10][R4.64] ;  /* 0x0000000a040e7981 */ /* 0x000ee2000c1e1900 */
[----:B------:R-:W-:-:S02]  /*0320*/  IMAD R15, R0, 0x3, R11 ;  /* 0x00000003000f7824 */ /* 0x000fc400078e020b */
[----:B---3--:R-:W-:Y:S02]  /*0330*/  FFMA R23, R14, R16, R21 ;  /* 0x000000100e177223 */ /* 0x008fe40000000015 */
[----:B------:R-:W-:-:S03]  /*0340*/  IMAD.WIDE.U32 R14, R15, 0x4, R6 ;  /* 0x000000040f0e7825 */ /* 0x000fc600078e0006 */
[----:B------:R3:W-:Y:S04]  /*0350*/  STG.E desc[UR10][R2.64], R23 ;  /* 0x0000001702007986 */ /* 0x0007e8000c10190a */
[----:B------:R-:W1:Y:S04]  /*0360*/  LDG.E R14, desc[UR10][R14.64] ;  /* 0x0000000a0e0e7981 */ /* 0x000e68000c1e1900 */
[----:B------:R-:W1:Y:S01]  /*0370*/  LDG.E R12, desc[UR10][R4.64+0x4] ;  /* 0x0000040a040c7981 */ /* 0x000e62000c1e1900 */
[----:B------:R-:W-:Y:S01]  /*0380*/  LEA R11, R0, R11, 0x2 ;  /* 0x0000000b000b7211 */ /* 0x000fe200078e10ff */
[----:B-1----:R-:W-:-:S04]  /*0390*/  FFMA R19, R12, R14, R23 ;  /* 0x0000000e0c137223 */ /* 0x002fc80000000017 */
[----:B------:R-:W-:Y:S01]  /*03a0*/  IMAD.WIDE.U32 R12, R11, 0x4, R6 ;  /* 0x000000040b0c7825 */ /* 0x000fe200078e0006 */
[----:B------:R1:W-:Y:S05]  /*03b0*/  STG.E desc[UR10][R2.64], R19 ;  /* 0x0000001302007986 */ /* 0x0003ea000c10190a */
[----:B------:R-:W2:Y:S04]  /*03c0*/  LDG.E R12, desc[UR10][R12.64] ;  /* 0x0000000a0c0c7981 */ /* 0x000ea8000c1e1900 */
[----:B------:R-:W2:Y:S01]  /*03d0*/  LDG.E R16, desc[UR10][R4.64+0x8] ;  /* 0x0000080a04107981 */ /* 0x000ea2000c1e1900 */
[----:B------:R-:W-:Y:S01]  /*03e0*/  IADD3 R17, PT, PT, R0, R11, RZ ;  /* 0x0000000b00117210 */ /* 0x000fe20007ffe0ff */
[----:B--2---:R-:W-:-:S04]  /*03f0*/  FFMA R21, R16, R12, R19 ;  /* 0x0000000c10157223 */ /* 0x004fc80000000013 */
[----:B------:R-:W-:Y:S01]  /*0400*/  IMAD.WIDE.U32 R16, R17, 0x4, R6 ;  /* 0x0000000411107825 */ /* 0x000fe200078e0006 */
[----:B------:R2:W-:Y:S05]  /*0410*/  STG.E desc[UR10][R2.64], R21 ;  /* 0x0000001502007986 */ /* 0x0005ea000c10190a */
[----:B------:R-:W3:Y:S04]  /*0420*/  LDG.E R16, desc[UR10][R16.64] ;  /* 0x0000000a10107981 */ /* 0x000ee8000c1e1900 */
[----:B------:R-:W3:Y:S01]  /*0430*/  LDG.E R14, desc[UR10][R4.64+0xc] ;  /* 0x00000c0a040e7981 */ /* 0x000ee2000c1e1900 */
[----:B------:R-:W-:Y:S01]  /*0440*/  LEA R15, R0, R11, 0x1 ;  /* 0x0000000b000f7211 */ /* 0x000fe200078e08ff */
[----:B---3--:R-:W-:-:S04]  /*0450*/  FFMA R23, R14, R16, R21 ;  /* 0x000000100e177223 */ /* 0x008fc80000000015 */
[----:B------:R-:W-:Y:S01]  /*0460*/  IMAD.WIDE.U32 R14, R15, 0x4, R6 ;  /* 0x000000040f0e7825 */ /* 0x000fe200078e0006 */
[----:B------:R3:W-:Y:S05]  /*0470*/  STG.E desc[UR10][R2.64], R23 ;  /* 0x0000001702007986 */ /* 0x0007ea000c10190a */
[----:B------:R-:W1:Y:S04]  /*0480*/  LDG.E R14, desc[UR10][R14.64] ;  /* 0x0000000a0e0e7981 */ /* 0x000e68000c1e1900 */
[----:B------:R-:W1:Y:S01]  /*0490*/  LDG.E R12, desc[UR10][R4.64+0x10] ;  /* 0x0000100a040c7981 */ /* 0x000e62000c1e1900 */
[----:B------:R-:W-:-:S02]  /*04a0*/  IMAD R13, R0, 0x3, R11 ;  /* 0x00000003000d7824 */ /* 0x000fc400078e020b */
[----:B-1----:R-:W-:Y:S02]  /*04b0*/  FFMA R19, R12, R14, R23 ;  /* 0x0000000e0c137223 */ /* 0x002fe40000000017 */
[----:B------:R-:W-:-:S03]  /*04c0*/  IMAD.WIDE.U32 R12, R13, 0x4, R6 ;  /* 0x000000040d0c7825 */ /* 0x000fc600078e0006 */
[----:B------:R1:W-:Y:S04]  /*04d0*/  STG.E desc[UR10][R2.64], R19 ;  /* 0x0000001302007986 */ /* 0x0003e8000c10190a */
        /* <DEDUP_REMOVED lines=8> */
[----:B------:R-:W-:Y:S01]  /*0560*/  IADD3 R15, PT, PT, R0, R11, RZ ;  /* 0x0000000b000f7210 */ /* 0x000fe20007ffe0ff */
[----:B---3--:R-:W-:-:S04]  /*0570*/  FFMA R23, R14, R16, R21 ;  /* 0x000000100e177223 */ /* 0x008fc80000000015 */
[----:B------:R-:W-:Y:S01]  /*0580*/  IMAD.WIDE.U32 R14, R15, 0x4, R6 ;  /* 0x000000040f0e7825 */ /* 0x000fe200078e0006 */
[----:B------:R3:W-:Y:S05]  /*0590*/  STG.E desc[UR10][R2.64], R23 ;  /* 0x0000001702007986 */ /* 0x0007ea000c10190a */
        /* <DEDUP_REMOVED lines=8> */
[----:B------:R-:W-:-:S02]  /*0620*/  IMAD R17, R0, 0x3, R11 ;  /* 0x0000000300117824 */ /* 0x000fc400078e020b */
[----:B--2---:R-:W-:Y:S02]  /*0630*/  FFMA R21, R16, R12, R19 ;  /* 0x0000000c10157223 */ /* 0x004fe40000000013 */
[----:B------:R-:W-:-:S03]  /*0640*/  IMAD.WIDE.U32 R16, R17, 0x4, R6 ;  /* 0x0000000411107825 */ /* 0x000fc600078e0006 */
[----:B------:R2:W-:Y:S04]  /*0650*/  STG.E desc[UR10][R2.64], R21 ;  /* 0x0000001502007986 */ /* 0x0005e8000c10190a */
        /* <DEDUP_REMOVED lines=8> */
[----:B------:R-:W-:Y:S01]  /*06e0*/  IADD3 R13, PT, PT, R0, R11, RZ ;  /* 0x0000000b000d7210 */ /* 0x000fe20007ffe0ff */
[----:B-1----:R-:W-:-:S04]  /*06f0*/  FFMA R19, R12, R14, R23 ;  /* 0x0000000e0c137223 */ /* 0x002fc80000000017 */
        /* <DEDUP_REMOVED lines=8> */
[----:B------:R-:W2:Y:S04]  /*0780*/  LDG.E R16, desc[UR10][R16.64] ;  /* 0x0000000a10107981 */ /* 0x000ea8000c1e1900 */
[----:B------:R-:W2:Y:S01]  /*0790*/  LDG.E R14, desc[UR10][R4.64+0x30] ;  /* 0x0000300a040e7981 */ /* 0x000ea2000c1e1900 */
[----:B---3--:R-:W-:-:S04]  /*07a0*/  IMAD R23, R0, 0x3, R11 ;  /* 0x0000000300177824 */ /* 0x008fc800078e020b */
[----:B------:R-:W-:Y:S01]  /*07b0*/  IMAD.WIDE.U32 R6, R23, 0x4, R6 ;  /* 0x0000000417067825 */ /* 0x000fe200078e0006 */
[----:B------:R-:W-:-:S03]  /*07c0*/  UIADD3 UR4, UPT, UPT, UR4, 0x10, URZ ;  /* 0x0000001004047890 */ /* 0x000fc6000fffe0ff */
[----:B--2---:R-:W-:-:S05]  /*07d0*/  FFMA R15, R14, R16, R21 ;  /* 0x000000100e0f7223 */ /* 0x004fca0000000015 */
[----:B------:R4:W-:Y:S04]  /*07e0*/  STG.E desc[UR10][R2.64], R15 ;  /* 0x0000000f02007986 */ /* 0x0009e8000c10190a */
[----:B------:R-:W2:Y:S04]  /*07f0*/  LDG.E R6, desc[UR10][R6.64] ;  /* 0x0000000a06067981 */ /* 0x000ea8000c1e1900 */
[----:B------:R-:W2:Y:S01]  /*0800*/  LDG.E R12, desc[UR10][R4.64+0x34] ;  /* 0x0000340a040c7981 */ /* 0x000ea2000c1e1900 */
[----:B------:R-:W-:Y:S02]  /*0810*/  ISETP.LE.AND P1, PT, R18, UR4, PT ;  /* 0x0000000412007c0c */ /* 0x000fe4000bf23270 */
[----:B------:R-:W-:Y:S01]  /*0820*/  LEA R11, R0, R11, 0x2 ;  /* 0x0000000b000b7211 */ /* 0x000fe200078e10ff */
[----:B--2---:R-:W-:Y:S01]  /*0830*/  FFMA R13, R12, R6, R15 ;  /* 0x000000060c0d7223 */ /* 0x004fe2000000000f */
[----:B------:R-:W-:-:S04]  /*0840*/  IADD3 R12, P2, PT, R4, 0x40, RZ ;  /* 0x00000040040c7810 */ /* 0x000fc80007f5e0ff */
[----:B------:R4:W-:Y:S01]  /*0850*/  STG.E desc[UR10][R2.64], R13 ;  /* 0x0000000d02007986 */ /* 0x0009e2000c10190a */
[----:B------:R-:W-:Y:S02]  /*0860*/  IADD3.X R5, PT, PT, RZ, R5, RZ, P2, !PT ;  /* 0x00000005ff057210 */ /* 0x000fe400017fe4ff */
[----:B------:R-:W-:Y:S02]  /*0870*/  MOV R4, R12 ;  /* 0x0000000c00047202 */ /* 0x000fe40000000f00 */
[----:B------:R-:W-:Y:S05]  /*0880*/  @!P1 BRA `(.L_x_46) ;  /* 0xfffffff800649947 */ /* 0x000fea000383ffff */
.L_x_45:
[----:B------:R-:W-:-:S04]  /*0890*/  IADD3 R6, PT, PT, R10, -UR4, RZ ;  /* 0x800000040a067c10 */ /* 0x000fc8000fffe0ff */
[----:B------:R-:W-:-:S13]  /*08a0*/  ISETP.GT.AND P1, PT, R6, 0x4, PT ;  /* 0x000000040600780c */ /* 0x000fda0003f24270 */
[----:B------:R-:W-:Y:S05]  /*08b0*/  @!P1 BRA `(.L_x_47) ;  /* 0x0000000000d89947 */ /* 0x000fea0003800000 */
[----:B------:R-:W4:Y:S01]  /*08c0*/  LDC.64 R6, c[0x0][0x398] ;  /* 0x0000e600ff067b82 */ /* 0x000f220000000a00 */
[----:B------:R-:W2:Y:S01]  /*08d0*/  LDG.E R12, desc[UR10][R4.64+-0x8] ;  /* 0xfffff80a040c7981 */ /* 0x000ea2000c1e1900 */
[----:B----4-:R-:W-:-:S06]  /*08e0*/  IMAD.WIDE.U32 R14, R11, 0x4, R6 ;  /* 0x000000040b0e7825 */ /* 0x010fcc00078e0006 */
[----:B------:R-:W2:Y:S01]  /*08f0*/  LDG.E R14, desc[UR10][R14.64] ;  /* 0x0000000a0e0e7981 */ /* 0x000ea2000c1e1900 */
[----:B-1----:R-:W-:Y:S01]  /*0900*/  IADD3 R17, PT, PT, R11, R0, RZ ;  /* 0x000000000b117210 */ /* 0x002fe20007ffe0ff */
[----:B--2---:R-:W-:-:S04]  /*0910*/  FFMA R19, R12, R14, R13 ;  /* 0x0000000e0c137223 */ /* 0x004fc8000000000d */
        /* <DEDUP_REMOVED lines=34> */
[----:B------:R-:W-:-:S04]  /*0b40*/  IMAD R13, R0, 0x3, R11 ;  /* 0x00000003000d7824 */ /* 0x000fc800078e020b */
[----:B------:R-:W-:-:S04]  /*0b50*/  IMAD.WIDE.U32 R6, R13, 0x4, R6 ;  /* 0x000000040d067825 */ /* 0x000fc800078e0006 */
[----:B-1----:R-:W-:-:S05]  /*0b60*/  FFMA R19, R12, R14, R23 ;  /* 0x0000000e0c137223 */ /* 0x002fca0000000017 */
[----:B------:R2:W-:Y:S04]  /*0b70*/  STG.E desc[UR10][R2.64], R19 ;  /* 0x0000001302007986 */ /* 0x0005e8000c10190a */
[----:B------:R-:W3:Y:S04]  /*0b80*/  LDG.E R6, desc[UR10][R6.64] ;  /* 0x0000000a06067981 */ /* 0x000ee8000c1e1900 */
[----:B------:R-:W3:Y:S01]  /*0b90*/  LDG.E R12, desc[UR10][R4.64+0x14] ;  /* 0x0000140a040c7981 */ /* 0x000ee2000c1e1900 */
[----:B------:R-:W-:Y:S02]  /*0ba0*/  PLOP3.LUT P0, PT, PT, PT, PT, 0x8, 0x80 ;  /* 0x000000000080781c */ /* 0x000fe40003f0e170 */
[----:B------:R-:W-:Y:S01]  /*0bb0*/  LEA R11, R0, R11, 0x2 ;  /* 0x0000000b000b7211 */ /* 0x000fe200078e10ff */
[----:B------:R-:W-:Y:S01]  /*0bc0*/  UIADD3 UR4, UPT, UPT, UR4, 0x8, URZ ;  /* 0x0000000804047890 */ /* 0x000fe2000fffe0ff */
[----:B---3--:R-:W-:-:S05]  /*0bd0*/  FFMA R13, R12, R6, R19 ;  /* 0x000000060c0d7223 */ /* 0x008fca0000000013 */
[----:B------:R2:W-:Y:S01]  /*0be0*/  STG.E desc[UR10][R2.64], R13 ;  /* 0x0000000d02007986 */ /* 0x0005e2000c10190a */
[----:B------:R-:W-:-:S04]  /*0bf0*/  IADD3 R12, P1, PT, R4, 0x20, RZ ;  /* 0x00000020040c7810 */ /* 0x000fc80007f3e0ff */
[----:B------:R-:W-:Y:S02]  /*0c00*/  IADD3.X R5, PT, PT, RZ, R5, RZ, P1, !PT ;  /* 0x00000005ff057210 */ /* 0x000fe40000ffe4ff */
[----:B------:R-:W-:-:S07]  /*0c10*/  MOV R4, R12 ;  /* 0x0000000c00047202 */ /* 0x000fce0000000f00 */
.L_x_47:
[----:B------:R-:W-:-:S13]  /*0c20*/  ISETP.NE.OR P0, PT, R10, UR4, P0 ;  /* 0x000000040a007c0c */ /* 0x000fda0008705670 */
[----:B------:R-:W-:Y:S05]  /*0c30*/  @!P0 BRA `(.L_x_43) ;  /* 0x00000000007c8947 */ /* 0x000fea0003800000 */
.L_x_44:
[----:B------:R-:W4:Y:S01]  /*0c40*/  LDC.64 R6, c[0x0][0x398] ;  /* 0x0000e600ff067b82 */ /* 0x000f220000000a00 */
[----:B------:R-:W2:Y:S01]  /*0c50*/  LDG.E R12, desc[UR10][R4.64+-0x8] ;  /* 0xfffff80a040c7981 */ /* 0x000ea2000c1e1900 */
[----:B---34-:R-:W-:-:S06]  /*0c60*/  IMAD.WIDE.U32 R14, R11, 0x4, R6 ;  /* 0x000000040b0e7825 */ /* 0x018fcc00078e0006 */
        /* <DEDUP_REMOVED lines=13> */
[----:B------:R-:W-:-:S04]  /*0d40*/  IMAD R23, R0, 0x3, R11 ;  /* 0x0000000300177824 */ /* 0x000fc800078e020b */
[----:B------:R-:W-:Y:S01]  /*0d50*/  IMAD.WIDE.U32 R6, R23, 0x4, R6 ;  /* 0x0000000417067825 */ /* 0x000fe200078e0006 */
[----:B------:R-:W-:-:S03]  /*0d60*/  UIADD3 UR4, UPT, UPT, UR4, 0x4, URZ ;  /* 0x0000000404047890 */ /* 0x000fc6000fffe0ff */
[----:B--2---:R-:W-:-:S05]  /*0d70*/  FFMA R15, R14, R16, R21 ;  /* 0x000000100e0f7223 */ /* 0x004fca0000000015 */
[----:B------:R3:W-:Y:S04]  /*0d80*/  STG.E desc[UR10][R2.64], R15 ;  /* 0x0000000f02007986 */ /* 0x0007e8000c10190a */
[----:B------:R-:W2:Y:S04]  /*0d90*/  LDG.E R6, desc[UR10][R6.64] ;  /* 0x0000000a06067981 */ /* 0x000ea8000c1e1900 */
[----:B------:R-:W2:Y:S01]  /*0da0*/  LDG.E R12, desc[UR10][R4.64+0x4] ;  /* 0x0000040a040c7981 */ /* 0x000ea2000c1e1900 */
[----:B------:R-:W-:Y:S02]  /*0db0*/  ISETP.NE.AND P0, PT, R10, UR4, PT ;  /* 0x000000040a007c0c */ /* 0x000fe4000bf05270 */
[----:B------:R-:W-:Y:S01]  /*0dc0*/  LEA R11, R0, R11, 0x2 ;  /* 0x0000000b000b7211 */ /* 0x000fe200078e10ff */
[----:B--2---:R-:W-:Y:S01]  /*0dd0*/  FFMA R13, R12, R6, R15 ;  /* 0x000000060c0d7223 */ /* 0x004fe2000000000f */
[----:B------:R-:W-:-:S04]  /*0de0*/  IADD3 R12, P1, PT, R4, 0x10, RZ ;  /* 0x00000010040c7810 */ /* 0x000fc80007f3e0ff */
[----:B------:R3:W-:Y:S01]  /*0df0*/  STG.E desc[UR10][R2.64], R13 ;  /* 0x0000000d02007986 */ /* 0x0007e2000c10190a */
[----:B------:R-:W-:Y:S02]  /*0e00*/  IADD3.X R5, PT, PT, RZ, R5, RZ, P1, !PT ;  /* 0x00000005ff057210 */ /* 0x000fe40000ffe4ff */
[----:B------:R-:W-:Y:S02]  /*0e10*/  MOV R4, R12 ;  /* 0x0000000c00047202 */ /* 0x000fe40000000f00 */
[----:B------:R-:W-:Y:S05]  /*0e20*/  @P0 BRA `(.L_x_44) ;  /* 0xfffffffc00840947 */ /* 0x000fea000383ffff */
.L_x_43:
[----:B------:R-:W-:-:S13]  /*0e30*/  ISETP.NE.AND P0, PT, R8, RZ, PT ;  /* 0x000000ff0800720c */ /* 0x000fda0003f05270 */
[----:B------:R-:W-:Y:S05]  /*0e40*/  @!P0 EXIT ;  /* 0x000000000000894d */ /* 0x000fea0003800000 */
[----:B------:R-:W5:Y:S01]  /*0e50*/  LDCU UR6, c[0x0][0x390] ;  /* 0x00007200ff0677ac */ /* 0x000f620008000800 */
[----:B------:R-:W0:Y:S01]  /*0e60*/  LDC.64 R10, c[0x0][0x398] ;  /* 0x0000e600ff0a7b82 */ /* 0x000e220000000a00 */
[----:B------:R-:W-:Y:S01]  /*0e70*/  IADD3 R8, PT, PT, -R8, RZ, RZ ;  /* 0x000000ff08087210 */ /* 0x000fe20007ffe1ff */
[----:B------:R-:W2:Y:S01]  /*0e80*/  LDCU UR12, c[0x0][0x3a0] ;  /* 0x00007400ff0c77ac */ /* 0x000ea20008000800 */
[----:B------:R-:W3:Y:S01]  /*0e90*/  LDCU.64 UR8, c[0x0][0x380] ;  /* 0x00007000ff0877ac */ /* 0x000ee20008000a00 */
[----:B-----5:R-:W-:Y:S02]  /*0ea0*/  USHF.R.S32.HI UR5, URZ, 0x1f, UR6 ;  /* 0x0000001fff057899 */ /* 0x020fe40008011406 */
[----:B------:R-:W-:Y:S01]  /*0eb0*/  UIADD3 UR6, UP0, UPT, UR4, UR6, URZ ;  /* 0x0000000604067290 */ /* 0x000fe2000ff1e0ff */
[----:B--2---:R-:W-:-:S03]  /*0ec0*/  IADD3 R9, PT, PT, R9, UR12, RZ ;  /* 0x0000000c09097c10 */ /* 0x004fc6000fffe0ff */
[----:B------:R-:W-:Y:S02]  /*0ed0*/  ULEA.HI.X.SX32 UR7, UR4, UR5, 0x1, UP0 ;  /* 0x0000000504077291 */ /* 0x000fe400080f0eff */
[----:B---3--:R-:W-:Y:S01]  /*0ee0*/  ULEA UR5, UP0, UR6, UR8, 0x2 ;  /* 0x0000000806057291 */ /* 0x008fe2000f8010ff */
[----:B-1----:R-:W-:-:S03]  /*0ef0*/  IMAD R9, R0, UR4, R9 ;  /* 0x0000000400097c24 */ /* 0x002fc6000f8e0209 */
[----:B------:R-:W-:-:S12]  /*0f00*/  ULEA.HI.X UR6, UR6, UR9, UR7, 0x2, UP0 ;  /* 0x0000000906067291 */ /* 0x000fd800080f1407 */
.L_x_48:
[----:B------:R-:W-:Y:S01]  /*0f10*/  MOV R6, UR5 ;  /* 0x0000000500067c02 */ /* 0x000fe20008000f00 */
[----:B0-----:R-:W-:Y:S01]  /*0f20*/  IMAD.WIDE.U32 R4, R9, 0x4, R10 ;  /* 0x0000000409047825 */ /* 0x001fe200078e000a */
[----:B------:R-:W-:-:S05]  /*0f30*/  MOV R7, UR6 ;  /* 0x0000000600077c02 */ /* 0x000fca0008000f00 */
[----:B------:R-:W4:Y:S04]  /*0f40*/  LDG.E R4, desc[UR10][R4.64] ;  /* 0x0000000a04047981 */ /* 0x000f28000c1e1900 */
[----:B------:R-:W4:Y:S01]  /*0f50*/  LDG.E R6, desc[UR10][R6.64] ;  /* 0x0000000a06067981 */ /* 0x000f22000c1e1900 */
[----:B------:R-:W-:Y:S01]  /*0f60*/  IADD3 R8, PT, PT, R8, 0x1, RZ ;  /* 0x0000000108087810 */ /* 0x000fe20007ffe0ff */
[----:B------:R-:W-:Y:S01]  /*0f70*/  UIADD3 UR5, UP0, UPT, UR5, 0x4, URZ ;  /* 0x0000000405057890 */ /* 0x000fe2000ff1e0ff */
[----:B------:R-:W-:Y:S02]  /*0f80*/  IADD3 R9, PT, PT, R0, R9, RZ ;  /* 0x0000000900097210 */ /* 0x000fe40007ffe0ff */
[----:B------:R-:W-:Y:S01]  /*0f90*/  ISETP.NE.AND P0, PT, R8, RZ, PT ;  /* 0x000000ff0800720c */ /* 0x000fe20003f05270 */
[----:B------:R-:W-:Y:S01]  /*0fa0*/  UIADD3.X UR6, UPT, UPT, URZ, UR6, URZ, UP0, !UPT ;  /* 0x00000006ff067290 */ /* 0x000fe200087fe4ff */
[----:B-1--4-:R-:W-:-:S05]  /*0fb0*/  FFMA R13, R6, R4, R13 ;  /* 0x00000004060d7223 */ /* 0x012fca000000000d */
[----:B------:R1:W-:Y:S06]  /*0fc0*/  STG.E desc[UR10][R2.64], R13 ;  /* 0x0000000d02007986 */ /* 0x0003ec000c10190a */
[----:B------:R-:W-:Y:S05]  /*0fd0*/  @P0 BRA `(.L_x_48) ;  /* 0xfffffffc00cc0947 */ /* 0x000fea000383ffff */
[----:B------:R-:W-:Y:S05]  /*0fe0*/  EXIT ;  /* 0x000000000000794d */ /* 0x000fea0003800000 */
.L_x_49:
        /* <DEDUP_REMOVED lines=9> */
.L_x_87:


//--------------------- .text._Z16kernelInitNablaWPfi --------------------------
	.section	.text._Z16kernelInitNablaWPfi,"ax",@progbits
	.align	128
        .global         _Z16kernelInitNablaWPfi
        .type           _Z16kernelInitNablaWPfi,@function
        .size           _Z16kernelInitNablaWPfi,(.L_x_88 - _Z16kernelInitNablaWPfi)
        .other          _Z16kernelInitNablaWPfi,@"STO_CUDA_ENTRY STV_DEFAULT"
_Z16kernelInitNablaWPfi:
.text._Z16kernelInitNablaWPfi:
[----:B------:R-:W-:Y:S01]  /*0000*/  LDC R1, c[0x0][0x37c] ;  /* 0x0000df00ff017b82 */ /* 0x000fe20000000800 */
[----:B------:R-:W0:Y:S07]  /*0010*/  S2R R0, SR_TID.X ;  /* 0x0000000000007919 */ /* 0x000e2e0000002100 */
[----:B------:R-:W0:Y:S01]  /*0020*/  S2UR UR4, SR_CTAID.X ;  /* 0x00000000000479c3 */ /* 0x000e220000002500 */
[----:B------:R-:W1:Y:S07]  /*0030*/  LDCU UR5, c[0x0][0x388] ;  /* 0x00007100ff0577ac */ /* 0x000e6e0008000800 */
[----:B------:R-:W0:Y:S02]  /*0040*/  LDC R5, c[0x0][0x360] ;  /* 0x0000d800ff057b82 */ /* 0x000e240000000800 */
[----:B0-----:R-:W-:-:S05]  /*0050*/  IMAD R5, R5, UR4, R0 ;  /* 0x0000000405057c24 */ /* 0x001fca000f8e0200 */
[----:B-1----:R-:W-:-:S13]  /*0060*/  ISETP.GE.U32.AND P0, PT, R5, UR5, PT ;  /* 0x0000000505007c0c */ /* 0x002fda000bf06070 */
[----:B------:R-:W-:Y:S05]  /*0070*/  @P0 EXIT ;  /* 0x000000000000094d */ /* 0x000fea0003800000 */
[----:B------:R-:W0:Y:S01]  /*0080*/  LDC.64 R2, c[0x0][0x380] ;  /* 0x0000e000ff027b82 */ /* 0x000e220000000a00 */
[----:B------:R-:W1:Y:S01]  /*0090*/  LDCU.64 UR4, c[0x0][0x358] ;  /* 0x00006b00ff0477ac */ /* 0x000e620008000a00 */
[----:B0-----:R-:W-:-:S05]  /*00a0*/  IMAD.WIDE.U32 R2, R5, 0x4, R2 ;  /* 0x0000000405027825 */ /* 0x001fca00078e0002 */
[----:B-1----:R-:W-:Y:S01]  /*00b0*/  STG.E desc[UR4][R2.64], RZ ;  /* 0x000000ff02007986 */ /* 0x002fe2000c101904 */
[----:B------:R-:W-:Y:S05]  /*00c0*/  EXIT ;  /* 0x000000000000794d */ /* 0x000fea0003800000 */
.L_x_50:
        /* <DEDUP_REMOVED lines=11> */
.L_x_88:


//--------------------- .text._Z16kernelInitNablaBPf --------------------------
	.section	.text._Z16kernelInitNablaBPf,"ax",@progbits
	.align	128
        .global         _Z16kernelInitNablaBPf
        .type           _Z16kernelInitNablaBPf,@function
        .size           _Z16kernelInitNablaBPf,(.L_x_89 - _Z16kernelInitNablaBPf)
        .other          _Z16kernelInitNablaBPf,@"STO_CUDA_ENTRY STV_DEFAULT"
_Z16kernelInitNablaBPf:
.text._Z16kernelInitNablaBPf:
[----:B------:R-:W-:Y:S01]  /*0000*/  LDC R1, c[0x0][0x37c] ;  /* 0x0000df00ff017b82 */ /* 0x000fe20000000800 */
[----:B------:R-:W0:Y:S07]  /*0010*/  S2R R5, SR_TID.X ;  /* 0x0000000000057919 */ /* 0x000e2e0000002100 */
[----:B------:R-:W0:Y:S01]  /*0020*/  LDC.64 R2, c[0x0][0x380] ;  /* 0x0000e000ff027b82 */ /* 0x000e220000000a00 */
[----:B------:R-:W1:Y:S01]  /*0030*/  LDCU.64 UR4, c[0x0][0x358] ;  /* 0x00006b00ff0477ac */ /* 0x000e620008000a00 */
[----:B0-----:R-:W-:-:S05]  /*0040*/  IMAD.WIDE.U32 R2, R5, 0x4, R2 ;  /* 0x0000000405027825 */ /* 0x001fca00078e0002 */
[----:B-1----:R-:W-:Y:S01]  /*0050*/  STG.E desc[UR4][R2.64], RZ ;  /* 0x000000ff02007986 */ /* 0x002fe2000c101904 */
[----:B------:R-:W-:Y:S05]  /*0060*/  EXIT ;  /* 0x000000000000794d */ /* 0x000fea0003800000 */
.L_x_51:
        /* <DEDUP_REMOVED lines=9> */
.L_x_89:


//--------------------- .text._Z18kernelUpdateNablaWPfS_i --------------------------
	.section	.text._Z18kernelUpdateNablaWPfS_i,"ax",@progbits
	.align	128
        .global         _Z18kernelUpdateNablaWPfS_i
        .type           _Z18kernelUpdateNablaWPfS_i,@function
        .size           _Z18kernelUpdateNablaWPfS_i,(.L_x_90 - _Z18kernelUpdateNablaWPfS_i)
        .other          _Z18kernelUpdateNablaWPfS_i,@"STO_CUDA_ENTRY STV_DEFAULT"
_Z18kernelUpdateNablaWPfS_i:
.text._Z18kernelUpdateNablaWPfS_i:
        /* <DEDUP_REMOVED lines=9> */
[----:B------:R-:W1:Y:S07]  /*0090*/  LDCU.64 UR4, c[0x0][0x358] ;  /* 0x00006b00ff0477ac */ /* 0x000e6e0008000a00 */
[----:B------:R-:W2:Y:S01]  /*00a0*/  LDC.64 R2, c[0x0][0x380] ;  /* 0x0000e000ff027b82 */ /* 0x000ea20000000a00 */
[----:B0-----:R-:W-:-:S06]  /*00b0*/  IMAD.WIDE.U32 R4, R7, 0x4, R4 ;  /* 0x0000000407047825 */ /* 0x001fcc00078e0004 */
[----:B-1----:R-:W3:Y:S01]  /*00c0*/  LDG.E R4, desc[UR4][R4.64] ;  /* 0x0000000404047981 */ /* 0x002ee2000c1e1900 */
[----:B--2---:R-:W-:-:S05]  /*00d0*/  IMAD.WIDE.U32 R2, R7, 0x4, R2 ;  /* 0x0000000407027825 */ /* 0x004fca00078e0002 */
[----:B------:R-:W3:Y:S02]  /*00e0*/  LDG.E R7, desc[UR4][R2.64] ;  /* 0x0000000402077981 */ /* 0x000ee4000c1e1900 */
[----:B---3--:R-:W-:-:S05]  /*00f0*/  FADD R7, R4, R7 ;  /* 0x0000000704077221 */ /* 0x008fca0000000000 */
[----:B------:R-:W-:Y:S01]  /*0100*/  STG.E desc[UR4][R2.64], R7 ;  /* 0x0000000702007986 */ /* 0x000fe2000c101904 */
[----:B------:R-:W-:Y:S05]  /*0110*/  EXIT ;  /* 0x000000000000794d */ /* 0x000fea0003800000 */
.L_x_52:
        /* <DEDUP_REMOVED lines=14> */
.L_x_90:


//--------------------- .text._Z18kernelUpdateNablaBPfS_ --------------------------
	.section	.text._Z18kernelUpdateNablaBPfS_,"ax",@progbits
	.align	128
        .global         _Z18kernelUpdateNablaBPfS_
        .type           _Z18kernelUpdateNablaBPfS_,@function
        .size           _Z18kernelUpdateNablaBPfS_,(.L_x_91 - _Z18kernelUpdateNablaBPfS_)
        .other          _Z18kernelUpdateNablaBPfS_,@"STO_CUDA_ENTRY STV_DEFAULT"
_Z18kernelUpdateNablaBPfS_:
.text._Z18kernelUpdateNablaBPfS_:
[----:B------:R-:W-:Y:S01]  /*0000*/  LDC R1, c[0x0][0x37c] ;  /* 0x0000df00ff017b82 */ /* 0x000fe20000000800 */
[----:B------:R-:W0:Y:S07]  /*0010*/  S2R R7, SR_TID.X ;  /* 0x0000000000077919 */ /* 0x000e2e0000002100 */
[----:B------:R-:W0:Y:S01]  /*0020*/  LDC.64 R2, c[0x0][0x388] ;  /* 0x0000e200ff027b82 */ /* 0x000e220000000a00 */
[----:B------:R-:W1:Y:S07]  /*0030*/  LDCU.64 UR4, c[0x0][0x358] ;  /* 0x00006b00ff0477ac */ /* 0x000e6e0008000a00 */
[----:B------:R-:W2:Y:S01]  /*0040*/  LDC.64 R4, c[0x0][0x380] ;  /* 0x0000e000ff047b82 */ /* 0x000ea20000000a00 */
[----:B0-----:R-:W-:-:S04]  /*0050*/  IMAD.WIDE.U32 R2, R7, 0x4, R2 ;  /* 0x0000000407027825 */ /* 0x001fc800078e0002 */
[----:B--2---:R-:W-:Y:S02]  /*0060*/  IMAD.WIDE.U32 R4, R7, 0x4, R4 ;  /* 0x0000000407047825 */ /* 0x004fe400078e0004 */
[----:B-1----:R-:W2:Y:S04]  /*0070*/  LDG.E R2, desc[UR4][R2.64] ;  /* 0x0000000402027981 */ /* 0x002ea8000c1e1900 */
[----:B------:R-:W2:Y:S02]  /*0080*/  LDG.E R7, desc[UR4][R4.64] ;  /* 0x0000000404077981 */ /* 0x000ea4000c1e1900 */
[----:B--2---:R-:W-:-:S05]  /*0090*/  FADD R7, R2, R7 ;  /* 0x0000000702077221 */ /* 0x004fca0000000000 */
[----:B------:R-:W-:Y:S01]  /*00a0*/  STG.E desc[UR4][R4.64], R7 ;  /* 0x0000000704007986 */ /* 0x000fe2000c101904 */
[----:B------:R-:W-:Y:S05]  /*00b0*/  EXIT ;  /* 0x000000000000794d */ /* 0x000fea0003800000 */
.L_x_53:
        /* <DEDUP_REMOVED lines=12> */
.L_x_91:


//--------------------- .text._Z19kernelUpdateWeightsPfS_iff --------------------------
	.section	.text._Z19kernelUpdateWeightsPfS_iff,"ax",@progbits
	.align	128
        .global         _Z19kernelUpdateWeightsPfS_iff
        .type           _Z19kernelUpdateWeightsPfS_iff,@function
        .size           _Z19kernelUpdateWeightsPfS_iff,(.L_x_78 - _Z19kernelUpdateWeightsPfS_iff)
        .other          _Z19kernelUpdateWeightsPfS_iff,@"STO_CUDA_ENTRY STV_DEFAULT"
_Z19kernelUpdateWeightsPfS_iff:
.text._Z19kernelUpdateWeightsPfS_iff:
        /* <DEDUP_REMOVED lines=8> */
[----:B------:R-:W0:Y:S01]  /*0080*/  LDC R5, c[0x0][0x398] ;  /* 0x0000e600ff057b82 */ /* 0x000e220000000800 */
[----:B------:R-:W1:Y:S01]  /*0090*/  LDCU UR6, c[0x0][0x394] ;  /* 0x00007280ff0677ac */ /* 0x000e620008000800 */
[----:B------:R-:W2:Y:S01]  /*00a0*/  LDCU.64 UR4, c[0x0][0x358] ;  /* 0x00006b00ff0477ac */ /* 0x000ea20008000a00 */
[----:B-1----:R-:W-:Y:S01]  /*00b0*/  IMAD.U32 R6, RZ, RZ, UR6 ;  /* 0x00000006ff067e24 */ /* 0x002fe2000f8e00ff */
[----:B0-----:R-:W0:Y:S08]  /*00c0*/  MUFU.RCP R0, R5 ;  /* 0x0000000500007308 */ /* 0x001e300000001000 */
[----:B------:R-:W1:Y:S01]  /*00d0*/  FCHK P0, R6, R5 ;  /* 0x0000000506007302 */ /* 0x000e620000000000 */
[----:B0-----:R-:W-:-:S04]  /*00e0*/  FFMA R3, R0, -R5, 1 ;  /* 0x3f80000000037423 */ /* 0x001fc80000000805 */
[----:B------:R-:W-:-:S04]  /*00f0*/  FFMA R0, R0, R3, R0 ;  /* 0x0000000300007223 */ /* 0x000fc80000000000 */
[----:B------:R-:W-:-:S04]  /*0100*/  FFMA R3, R0, UR6, RZ ;  /* 0x0000000600037c23 */ /* 0x000fc800080000ff */
[----:B------:R-:W-:-:S04]  /*0110*/  FFMA R4, R3, -R5, UR6 ;  /* 0x0000000603047e23 */ /* 0x000fc80008000805 */
[----:B------:R-:W-:Y:S01]  /*0120*/  FFMA R0, R0, R4, R3 ;  /* 0x0000000400007223 */ /* 0x000fe20000000003 */
[----:B-12---:R-:W-:Y:S06]  /*0130*/  @!P0 BRA `(.L_x_54) ;  /* 0x0000000000088947 */ /* 0x006fec0003800000 */
[----:B------:R-:W-:-:S07]  /*0140*/  MOV R4, 0x160 ;  /* 0x0000016000047802 */ /* 0x000fce0000000f00 */
[----:B------:R-:W-:Y:S05]  /*0150*/  CALL.REL.NOINC `($__internal_4_$__cuda_sm3x_div_rn_noftz_f32_slowpath) ;  /* 0x0000000000247944 */ /* 0x000fea0003c00000 */
.L_x_54:
[----:B------:R-:W0:Y:S08]  /*0160*/  LDC.64 R4, c[0x0][0x380] ;  /* 0x0000e000ff047b82 */ /* 0x000e300000000a00 */
[----:B------:R-:W1:Y:S01]  /*0170*/  LDC.64 R6, c[0x0][0x388] ;  /* 0x0000e200ff067b82 */ /* 0x000e620000000a00 */
[----:B0-----:R-:W-:-:S06]  /*0180*/  IMAD.WIDE.U32 R4, R2, 0x4, R4 ;  /* 0x0000000402047825 */ /* 0x001fcc00078e0004 */
[----:B------:R-:W2:Y:S01]  /*0190*/  LDG.E R5, desc[UR4][R4.64] ;  /* 0x0000000404057981 */ /* 0x000ea2000c1e1900 */
[----:B-1----:R-:W-:-:S05]  /*01a0*/  IMAD.WIDE.U32 R2, R2, 0x4, R6 ;  /* 0x0000000402027825 */ /* 0x002fca00078e0006 */
[----:B------:R-:W2:Y:S02]  /*01b0*/  LDG.E R6, desc[UR4][R2.64] ;  /* 0x0000000402067981 */ /* 0x000ea4000c1e1900 */
[----:B--2---:R-:W-:-:S05]  /*01c0*/  FFMA R7, R5, -R0, R6 ;  /* 0x8000000005077223 */ /* 0x004fca0000000006 */
[----:B------:R-:W-:Y:S01]  /*01d0*/  STG.E desc[UR4][R2.64], R7 ;  /* 0x0000000702007986 */ /* 0x000fe2000c101904 */
[----:B------:R-:W-:Y:S05]  /*01e0*/  EXIT ;  /* 0x000000000000794d */ /* 0x000fea0003800000 */
        .weak           $__internal_4_$__cuda_sm3x_div_rn_noftz_f32_slowpath
        .type           $__internal_4_$__cuda_sm3x_div_rn_noftz_f32_slowpath,@function
        .size           $__internal_4_$__cuda_sm3x_div_rn_noftz_f32_slowpath,(.L_x_78 - $__internal_4_$__cuda_sm3x_div_rn_noftz_f32_slowpath)
$__internal_4_$__cuda_sm3x_div_rn_noftz_f32_slowpath:
[----:B------:R-:W0:Y:S08]  /*01f0*/  LDC R3, c[0x0][0x398] ;  /* 0x0000e600ff037b82 */ /* 0x000e300000000800 */
[----:B------:R-:W1:Y:S08]  /*0200*/  LDC R0, c[0x0][0x394] ;  /* 0x0000e500ff007b82 */ /* 0x000e700000000800 */
[----:B------:R-:W2:Y:S01]  /*0210*/  LDC R7, c[0x0][0x394] ;  /* 0x0000e500ff077b82 */ /* 0x000ea20000000800 */
[----:B0-----:R-:W-:-:S07]  /*0220*/  SHF.R.U32.HI R6, RZ, 0x17, R3 ;  /* 0x00000017ff067819 */ /* 0x001fce0000011603 */
[----:B------:R-:W0:Y:S01]  /*0230*/  LDC R8, c[0x0][0x398] ;  /* 0x0000e600ff087b82 */ /* 0x000e220000000800 */
[----:B------:R-:W-:Y:S02]  /*0240*/  LOP3.LUT R6, R6, 0xff, RZ, 0xc0, !PT ;  /* 0x000000ff06067812 */ /* 0x000fe400078ec0ff */
[----:B-1----:R-:W-:-:S03]  /*0250*/  SHF.R.U32.HI R5, RZ, 0x17, R0 ;  /* 0x00000017ff057819 */ /* 0x002fc60000011600 */
[----:B------:R-:W-:Y:S01]  /*0260*/  VIADD R11, R6, 0xffffffff ;  /* 0xffffffff060b7836 */ /* 0x000fe20000000000 */
[----:B------:R-:W-:-:S04]  /*0270*/  LOP3.LUT R5, R5, 0xff, RZ, 0xc0, !PT ;  /* 0x000000ff05057812 */ /* 0x000fc800078ec0ff */
[----:B------:R-:W-:Y:S01]  /*0280*/  ISETP.GT.U32.AND P0, PT, R11, 0xfd, PT ;  /* 0x000000fd0b00780c */ /* 0x000fe20003f04070 */
[----:B------:R-:W-:-:S05]  /*0290*/  VIADD R10, R5, 0xffffffff ;  /* 0xffffffff050a7836 */ /* 0x000fca0000000000 */
[----:B------:R-:W-:-:S13]  /*02a0*/  ISETP.GT.U32.OR P0, PT, R10, 0xfd, P0 ;  /* 0x000000fd0a00780c */ /* 0x000fda0000704470 */
[----:B------:R-:W-:Y:S01]  /*02b0*/  @!P0 IMAD.MOV.U32 R9, RZ, RZ, RZ ;  /* 0x000000ffff098224 */ /* 0x000fe200078e00ff */
[----:B--2---:R-:W-:Y:S06]  /*02c0*/  @!P0 BRA `(.L_x_55) ;  /* 0x00000000005c8947 */ /* 0x004fec0003800000 */
[----:B------:R-:W-:Y:S02]  /*02d0*/  FSETP.GTU.FTZ.AND P0, PT, |R0|, +INF , PT ;  /* 0x7f8000000000780b */ /* 0x000fe40003f1c200 */
[----:B------:R-:W-:-:S04]  /*02e0*/  FSETP.GTU.FTZ.AND P1, PT, |R3|, +INF , PT ;  /* 0x7f8000000300780b */ /* 0x000fc80003f3c200 */
[----:B------:R-:W-:-:S13]  /*02f0*/  PLOP3.LUT P0, PT, P0, P1, PT, 0xf8, 0x8f ;  /* 0x00000000008f781c */ /* 0x000fda0000703f70 */
[----:B------:R-:W-:Y:S05]  /*0300*/  @P0 BRA `(.L_x_56) ;  /* 0x0000000400440947 */ /* 0x000fea0003800000 */
[----:B0-----:R-:W-:-:S13]  /*0310*/  LOP3.LUT P0, RZ, R8, 0x7fffffff, R7, 0xc8, !PT ;  /* 0x7fffffff08ff7812 */ /* 0x001fda000780c807 */
[----:B------:R-:W-:Y:S05]  /*0320*/  @!P0 BRA `(.L_x_57) ;  /* 0x0000000400348947 */ /* 0x000fea0003800000 */
[C---:B------:R-:W-:Y:S02]  /*0330*/  FSETP.NEU.FTZ.AND P2, PT, |R0|.reuse, +INF , PT ;  /* 0x7f8000000000780b */ /* 0x040fe40003f5d200 */
[----:B------:R-:W-:Y:S02]  /*0340*/  FSETP.NEU.FTZ.AND P1, PT, |R3|, +INF , PT ;  /* 0x7f8000000300780b */ /* 0x000fe40003f3d200 */
[----:B------:R-:W-:-:S11]  /*0350*/  FSETP.NEU.FTZ.AND P0, PT, |R0|, +INF , PT ;  /* 0x7f8000000000780b */ /* 0x000fd60003f1d200 */
[----:B------:R-:W-:Y:S05]  /*0360*/  @!P1 BRA !P2, `(.L_x_57) ;  /* 0x0000000400249947 */ /* 0x000fea0005000000 */
[----:B------:R-:W-:-:S04]  /*0370*/  LOP3.LUT P2, RZ, R7, 0x7fffffff, RZ, 0xc0, !PT ;  /* 0x7fffffff07ff7812 */ /* 0x000fc8000784c0ff */
[----:B------:R-:W-:-:S13]  /*0380*/  PLOP3.LUT P1, PT, P1, P2, PT, 0x2f, 0xf2 ;  /* 0x0000000000f2781c */ /* 0x000fda0000f24577 */
[----:B------:R-:W-:Y:S05]  /*0390*/  @P1 BRA `(.L_x_58) ;  /* 0x0000000400101947 */ /* 0x000fea0003800000 */
[----:B------:R-:W-:-:S04]  /*03a0*/  LOP3.LUT P1, RZ, R8, 0x7fffffff, RZ, 0xc0, !PT ;  /* 0x7fffffff08ff7812 */ /* 0x000fc8000782c0ff */
[----:B------:R-:W-:-:S13]  /*03b0*/  PLOP3.LUT P0, PT, P0, P1, PT, 0x2f, 0xf2 ;  /* 0x0000000000f2781c */ /* 0x000fda0000702577 */
[----:B------:R-:W-:Y:S05]  /*03c0*/  @P0 BRA `(.L_x_59) ;  /* 0x0000000000f80947 */ /* 0x000fea0003800000 */
[----:B------:R-:W-:Y:S02]  /*03d0*/  ISETP.GE.AND P0, PT, R10, RZ, PT ;  /* 0x000000ff0a00720c */ /* 0x000fe40003f06270 */
[----:B------:R-:W-:-:S11]  /*03e0*/  ISETP.GE.AND P1, PT, R11, RZ, PT ;  /* 0x000000ff0b00720c */ /* 0x000fd60003f26270 */
[----:B------:R-:W-:Y:S02]  /*03f0*/  @P0 IMAD.MOV.U32 R9, RZ, RZ, RZ ;  /* 0x000000ffff090224 */ /* 0x000fe400078e00ff */
[----:B------:R-:W-:Y:S01]  /*0400*/  @!P0 FFMA R7, R0, 1.84467440737095516160e+19, RZ ;  /* 0x5f80000000078823 */ /* 0x000fe200000000ff */
[----:B------:R-:W-:Y:S02]  /*0410*/  @!P0 IMAD.MOV.U32 R9, RZ, RZ, -0x40 ;  /* 0xffffffc0ff098424 */ /* 0x000fe400078e00ff */
[----:B------:R-:W-:Y:S02]  /*0420*/  @!P1 FFMA R8, R3, 1.84467440737095516160e+19, RZ ;  /* 0x5f80000003089823 */ /* 0x000fe400000000ff */
[----:B------:R-:W-:-:S07]  /*0430*/  @!P1 VIADD R9, R9, 0x40 ;  /* 0x0000004009099836 */ /* 0x000fce0000000000 */
.L_x_55:
[----:B------:R-:W-:Y:S01]  /*0440*/  LEA R3, R6, 0xc0800000, 0x17 ;  /* 0xc080000006037811 */ /* 0x000fe200078eb8ff */
[----:B------:R-:W-:-:S04]  /*0450*/  VIADD R5, R5, 0xffffff81 ;  /* 0xffffff8105057836 */ /* 0x000fc80000000000 */
[----:B0-----:R-:W-:Y:S01]  /*0460*/  IMAD.IADD R3, R8, 0x1, -R3 ;  /* 0x0000000108037824 */ /* 0x001fe200078e0a03 */
[C---:B------:R-:W-:Y:S01]  /*0470*/  IADD3 R6, PT, PT, R5.reuse, 0x7f, -R6 ;  /* 0x0000007f05067810 */ /* 0x040fe20007ffe806 */
[----:B------:R-:W-:Y:S02]  /*0480*/  IMAD R0, R5, -0x800000, R7 ;  /* 0xff80000005007824 */ /* 0x000fe400078e0207 */
[----:B------:R-:W0:Y:S01]  /*0490*/  MUFU.RCP R8, R3 ;  /* 0x0000000300087308 */ /* 0x000e220000001000 */
[----:B------:R-:W-:Y:S01]  /*04a0*/  FADD.FTZ R11, -R3, -RZ ;  /* 0x800000ff030b7221 */ /* 0x000fe20000010100 */
[----:B------:R-:W-:-:S03]  /*04b0*/  IMAD.IADD R6, R6, 0x1, R9 ;  /* 0x0000000106067824 */ /* 0x000fc600078e0209 */
[----:B0-----:R-:W-:-:S04]  /*04c0*/  FFMA R13, R8, R11, 1 ;  /* 0x3f800000080d7423 */ /* 0x001fc8000000000b */
[----:B------:R-:W-:-:S04]  /*04d0*/  FFMA R10, R8, R13, R8 ;  /* 0x0000000d080a7223 */ /* 0x000fc80000000008 */
[----:B------:R-:W-:-:S04]  /*04e0*/  FFMA R7, R0, R10, RZ ;  /* 0x0000000a00077223 */ /* 0x000fc800000000ff */
[----:B------:R-:W-:-:S04]  /*04f0*/  FFMA R8, R11, R7, R0 ;  /* 0x000000070b087223 */ /* 0x000fc80000000000 */
[----:B------:R-:W-:-:S04]  /*0500*/  FFMA R7, R10, R8, R7 ;  /* 0x000000080a077223 */ /* 0x000fc80000000007 */
[----:B------:R-:W-:-:S04]  /*0510*/  FFMA R8, R11, R7, R0 ;  /* 0x000000070b087223 */ /* 0x000fc80000000000 */
[----:B------:R-:W-:-:S05]  /*0520*/  FFMA R0, R10, R8, R7 ;  /* 0x000000080a007223 */ /* 0x000fca0000000007 */
[----:B------:R-:W-:-:S04]  /*0530*/  SHF.R.U32.HI R3, RZ, 0x17, R0 ;  /* 0x00000017ff037819 */ /* 0x000fc80000011600 */
[----:B------:R-:W-:-:S05]  /*0540*/  LOP3.LUT R3, R3, 0xff, RZ, 0xc0, !PT ;  /* 0x000000ff03037812 */ /* 0x000fca00078ec0ff */
[----:B------:R-:W-:-:S04]  /*0550*/  IMAD.IADD R9, R3, 0x1, R6 ;  /* 0x0000000103097824 */ /* 0x000fc800078e0206 */
[----:B------:R-:W-:-:S05]  /*0560*/  VIADD R3, R9, 0xffffffff ;  /* 0xffffffff09037836 */ /* 0x000fca0000000000 */
[----:B------:R-:W-:-:S13]  /*0570*/  ISETP.GE.U32.AND P0, PT, R3, 0xfe, PT ;  /* 0x000000fe0300780c */ /* 0x000fda0003f06070 */
[----:B------:R-:W-:Y:S05]  /*0580*/  @!P0 BRA `(.L_x_60) ;  /* 0x0000000000808947 */ /* 0x000fea0003800000 */
[----:B------:R-:W-:-:S13]  /*0590*/  ISETP.GT.AND P0, PT, R9, 0xfe, PT ;  /* 0x000000fe0900780c */ /* 0x000fda0003f04270 */
[----:B------:R-:W-:Y:S05]  /*05a0*/  @P0 BRA `(.L_x_61) ;  /* 0x00000000006c0947 */ /* 0x000fea0003800000 */
[----:B------:R-:W-:-:S13]  /*05b0*/  ISETP.GE.AND P0, PT, R9, 0x1, PT ;  /* 0x000000010900780c */ /* 0x000fda0003f06270 */
[----:B------:R-:W-:Y:S05]  /*05c0*/  @P0 BRA `(.L_x_62) ;  /* 0x0000000000980947 */ /* 0x000fea0003800000 */
[----:B------:R-:W-:Y:S02]  /*05d0*/  ISETP.GE.AND P0, PT, R9, -0x18, PT ;  /* 0xffffffe80900780c */ /* 0x000fe40003f06270 */
[----:B------:R-:W-:-:S11]  /*05e0*/  LOP3.LUT R0, R0, 0x80000000, RZ, 0xc0, !PT ;  /* 0x8000000000007812 */ /* 0x000fd600078ec0ff */
[----:B------:R-:W-:Y:S05]  /*05f0*/  @!P0 BRA `(.L_x_62) ;  /* 0x00000000008c8947 */ /* 0x000fea0003800000 */
[CCC-:B------:R-:W-:Y:S01]  /*0600*/  FFMA.RZ R3, R10.reuse, R8.reuse, R7.reuse ;  /* 0x000000080a037223 */ /* 0x1c0fe2000000c007 */
[CCC-:B------:R-:W-:Y:S01]  /*0610*/  FFMA.RM R6, R10.reuse, R8.reuse, R7.reuse ;  /* 0x000000080a067223 */ /* 0x1c0fe20000004007 */
[C---:B------:R-:W-:Y:S02]  /*0620*/  ISETP.NE.AND P2, PT, R9.reuse, RZ, PT ;  /* 0x000000ff0900720c */ /* 0x040fe40003f45270 */
[----:B------:R-:W-:Y:S02]  /*0630*/  ISETP.NE.AND P1, PT, R9, RZ, PT ;  /* 0x000000ff0900720c */ /* 0x000fe40003f25270 */
[----:B------:R-:W-:Y:S01]  /*0640*/  LOP3.LUT R5, R3, 0x7fffff, RZ, 0xc0, !PT ;  /* 0x007fffff03057812 */ /* 0x000fe200078ec0ff */
[----:B------:R-:W-:Y:S01]  /*0650*/  FFMA.RP R3, R10, R8, R7 ;  /* 0x000000080a037223 */ /* 0x000fe20000008007 */
[----:B------:R-:W-:Y:S02]  /*0660*/  VIADD R8, R9, 0x20 ;  /* 0x0000002009087836 */ /* 0x000fe40000000000 */
[----:B------:R-:W-:Y:S01]  /*0670*/  LOP3.LUT R5, R5, 0x800000, RZ, 0xfc, !PT ;  /* 0x0080000005057812 */ /* 0x000fe200078efcff */
[----:B------:R-:W-:Y:S01]  /*0680*/  IMAD.MOV R7, RZ, RZ, -R9 ;  /* 0x000000ffff077224 */ /* 0x000fe200078e0a09 */
[----:B------:R-:W-:-:S02]  /*0690*/  FSETP.NEU.FTZ.AND P0, PT, R3, R6, PT ;  /* 0x000000060300720b */ /* 0x000fc40003f1d000 */
[----:B------:R-:W-:Y:S02]  /*06a0*/  SHF.L.U32 R8, R5, R8, RZ ;  /* 0x0000000805087219 */ /* 0x000fe400000006ff */
[----:B------:R-:W-:Y:S02]  /*06b0*/  SEL R6, R7, RZ, P2 ;  /* 0x000000ff07067207 */ /* 0x000fe40001000000 */
[----:B------:R-:W-:Y:S02]  /*06c0*/  ISETP.NE.AND P1, PT, R8, RZ, P1 ;  /* 0x000000ff0800720c */ /* 0x000fe40000f25270 */
[----:B------:R-:W-:Y:S02]  /*06d0*/  SHF.R.U32.HI R6, RZ, R6, R5 ;  /* 0x00000006ff067219 */ /* 0x000fe40000011605 */
[----:B------:R-:W-:Y:S02]  /*06e0*/  PLOP3.LUT P0, PT, P0, P1, PT, 0xf8, 0x8f ;  /* 0x00000000008f781c */ /* 0x000fe40000703f70 */
[----:B------:R-:W-:-:S02]  /*06f0*/  SHF.R.U32.HI R8, RZ, 0x1, R6 ;  /* 0x00000001ff087819 */ /* 0x000fc40000011606 */
[----:B------:R-:W-:-:S04]  /*0700*/  SEL R3, RZ, 0x1, !P0 ;  /* 0x00000001ff037807 */ /* 0x000fc80004000000 */
[----:B------:R-:W-:-:S04]  /*0710*/  LOP3.LUT R3, R3, 0x1, R8, 0xf8, !PT ;  /* 0x0000000103037812 */ /* 0x000fc800078ef808 */
[----:B------:R-:W-:-:S05]  /*0720*/  LOP3.LUT R3, R3, R6, RZ, 0xc0, !PT ;  /* 0x0000000603037212 */ /* 0x000fca00078ec0ff */
[----:B------:R-:W-:-:S05]  /*0730*/  IMAD.IADD R3, R8, 0x1, R3 ;  /* 0x0000000108037824 */ /* 0x000fca00078e0203 */
[----:B------:R-:W-:Y:S01]  /*0740*/  LOP3.LUT R0, R3, R0, RZ, 0xfc, !PT ;  /* 0x0000000003007212 */ /* 0x000fe200078efcff */
[----:B------:R-:W-:Y:S06]  /*0750*/  BRA `(.L_x_62) ;  /* 0x0000000000347947 */ /* 0x000fec0003800000 */
.L_x_61:
[----:B------:R-:W-:-:S04]  /*0760*/  LOP3.LUT R0, R0, 0x80000000, RZ, 0xc0, !PT ;  /* 0x8000000000007812 */ /* 0x000fc800078ec0ff */
[----:B------:R-:W-:Y:S01]  /*0770*/  LOP3.LUT R0, R0, 0x7f800000, RZ, 0xfc, !PT ;  /* 0x7f80000000007812 */ /* 0x000fe200078efcff */
[----:B------:R-:W-:Y:S06]  /*0780*/  BRA `(.L_x_62) ;  /* 0x0000000000287947 */ /* 0x000fec0003800000 */
.L_x_60:
[----:B------:R-:W-:Y:S01]  /*0790*/  IMAD R0, R6, 0x800000, R0 ;  /* 0x0080000006007824 */ /* 0x000fe200078e0200 */
[----:B------:R-:W-:Y:S06]  /*07a0*/  BRA `(.L_x_62) ;  /* 0x0000000000207947 */ /* 0x000fec0003800000 */
.L_x_59:
[----:B------:R-:W-:-:S04]  /*07b0*/  LOP3.LUT R0, R8, 0x80000000, R7, 0x48, !PT ;  /* 0x8000000008007812 */ /* 0x000fc800078e4807 */
[----:B------:R-:W-:Y:S01]  /*07c0*/  LOP3.LUT R0, R0, 0x7f800000, RZ, 0xfc, !PT ;  /* 0x7f80000000007812 */ /* 0x000fe200078efcff */
[----:B------:R-:W-:Y:S06]  /*07d0*/  BRA `(.L_x_62) ;  /* 0x0000000000147947 */ /* 0x000fec0003800000 */
.L_x_58:
[----:B------:R-:W-:Y:S01]  /*07e0*/  LOP3.LUT R0, R8, 0x80000000, R7, 0x48, !PT ;  /* 0x8000000008007812 */ /* 0x000fe200078e4807 */
[----:B------:R-:W-:Y:S06]  /*07f0*/  BRA `(.L_x_62) ;  /* 0x00000000000c7947 */ /* 0x000fec0003800000 */
.L_x_57:
[----:B------:R-:W1:Y:S01]  /*0800*/  MUFU.RSQ R0, -QNAN ;  /* 0xffc0000000007908 */ /* 0x000e620000001400 */
[----:B------:R-:W-:Y:S05]  /*0810*/  BRA `(.L_x_62) ;  /* 0x0000000000047947 */ /* 0x000fea0003800000 */
.L_x_56:
[----:B------:R-:W-:-:S07]  /*0820*/  FADD.FTZ R0, R0, R3 ;  /* 0x0000000300007221 */ /* 0x000fce0000010000 */
.L_x_62:
[----:B------:R-:W-:-:S04]  /*0830*/  IMAD.MOV.U32 R5, RZ, RZ, 0x0 ;  /* 0x00000000ff057424 */ /* 0x000fc800078e00ff */
[----:B01----:R-:W-:Y:S05]  /*0840*/  RET.REL.NODEC R4 `(_Z19kernelUpdateWeightsPfS_iff) ;  /* 0xfffffff404ec7950 */ /* 0x003fea0003c3ffff */
.L_x_63:
        /* <DEDUP_REMOVED lines=11> */
.L_x_78:


//--------------------- .text._Z18kernelUpdateBiasesPfS_ff --------------------------
	.section	.text._Z18kernelUpdateBiasesPfS_ff,"ax",@progbits
	.align	128
        .global         _Z18kernelUpdateBiasesPfS_ff
        .type           _Z18kernelUpdateBiasesPfS_ff,@function
        .size           _Z18kernelUpdateBiasesPfS_ff,(.L_x_79 - _Z18kernelUpdateBiasesPfS_ff)
        .other          _Z18kernelUpdateBiasesPfS_ff,@"STO_CUDA_ENTRY STV_DEFAULT"
_Z18kernelUpdateBiasesPfS_ff:
.text._Z18kernelUpdateBiasesPfS_ff:
[----:B------:R-:W-:Y:S08]  /*0000*/  LDC R1, c[0x0][0x37c] ;  /* 0x0000df00ff017b82 */ /* 0x000ff00000000800 */
[----:B------:R-:W0:Y:S01]  /*0010*/  LDC.64 R6, c[0x0][0x390] ;  /* 0x0000e400ff067b82 */ /* 0x000e220000000a00 */
[----:B------:R-:W1:Y:S01]  /*0020*/  LDCU.64 UR4, c[0x0][0x358] ;  /* 0x00006b00ff0477ac */ /* 0x000e620008000a00 */
[----:B0-----:R-:W0:Y:S08]  /*0030*/  MUFU.RCP R0, R7 ;  /* 0x0000000700007308 */ /* 0x001e300000001000 */
[----:B------:R-:W2:Y:S01]  /*0040*/  FCHK P0, R6, R7 ;  /* 0x0000000706007302 */ /* 0x000ea20000000000 */
[----:B0-----:R-:W-:-:S04]  /*0050*/  FFMA R3, R0, -R7, 1 ;  /* 0x3f80000000037423 */ /* 0x001fc80000000807 */
[----:B------:R-:W-:-:S04]  /*0060*/  FFMA R3, R0, R3, R0 ;  /* 0x0000000300037223 */ /* 0x000fc80000000000 */
[----:B------:R-:W-:-:S04]  /*0070*/  FFMA R5, R3, R6, RZ ;  /* 0x0000000603057223 */ /* 0x000fc800000000ff */
[----:B------:R-:W-:-:S04]  /*0080*/  FFMA R0, R5, -R7, R6 ;  /* 0x8000000705007223 */ /* 0x000fc80000000006 */
[----:B------:R-:W-:Y:S01]  /*0090*/  FFMA R0, R3, R0, R5 ;  /* 0x0000000003007223 */ /* 0x000fe20000000005 */
[----:B-12---:R-:W-:Y:S06]  /*00a0*/  @!P0 BRA `(.L_x_64) ;  /* 0x00000000000c8947 */ /* 0x006fec0003800000 */
[----:B------:R-:W-:-:S07]  /*00b0*/  MOV R4, 0xd0 ;  /* 0x000000d000047802 */ /* 0x000fce0000000f00 */
[----:B------:R-:W-:Y:S05]  /*00c0*/  CALL.REL.NOINC `($__internal_5_$__cuda_sm3x_div_rn_noftz_f32_slowpath) ;  /* 0x00000000002c7944 */ /* 0x000fea0003c00000 */
[----:B------:R-:W-:-:S07]  /*00d0*/  IMAD.MOV.U32 R0, RZ, RZ, R3 ;  /* 0x000000ffff007224 */ /* 0x000fce00078e0003 */
.L_x_64:
[----:B------:R-:W0:Y:S01]  /*00e0*/  S2R R7, SR_TID.X ;  /* 0x0000000000077919 */ /* 0x000e220000002100 */
[----:B------:R-:W0:Y:S08]  /*00f0*/  LDC.64 R2, c[0x0][0x380] ;  /* 0x0000e000ff027b82 */ /* 0x000e300000000a00 */
[----:B------:R-:W1:Y:S01]  /*0100*/  LDC.64 R4, c[0x0][0x388] ;  /* 0x0000e200ff047b82 */ /* 0x000e620000000a00 */
[----:B0-----:R-:W-:-:S04]  /*0110*/  IMAD.WIDE.U32 R2, R7, 0x4, R2 ;  /* 0x0000000407027825 */ /* 0x001fc800078e0002 */
[----:B-1----:R-:W-:Y:S02]  /*0120*/  IMAD.WIDE.U32 R4, R7, 0x4, R4 ;  /* 0x0000000407047825 */ /* 0x002fe400078e0004 */
[----:B------:R-:W2:Y:S04]  /*0130*/  LDG.E R3, desc[UR4][R2.64] ;  /* 0x0000000402037981 */ /* 0x000ea8000c1e1900 */
[----:B------:R-:W2:Y:S02]  /*0140*/  LDG.E R6, desc[UR4][R4.64] ;  /* 0x0000000404067981 */ /* 0x000ea4000c1e1900 */
[----:B--2---:R-:W-:-:S05]  /*0150*/  FFMA R7, R3, -R0, R6 ;  /* 0x8000000003077223 */ /* 0x004fca0000000006 */
[----:B------:R-:W-:Y:S01]  /*0160*/  STG.E desc[UR4][R4.64], R7 ;  /* 0x0000000704007986 */ /* 0x000fe2000c101904 */
[----:B------:R-:W-:Y:S05]  /*0170*/  EXIT ;  /* 0x000000000000794d */ /* 0x000fea0003800000 */
        .weak           $__internal_5_$__cuda_sm3x_div_rn_noftz_f32_slowpath
        .type           $__internal_5_$__cuda_sm3x_div_rn_noftz_f32_slowpath,@function
        .size           $__internal_5_$__cuda_sm3x_div_rn_noftz_f32_slowpath,(.L_x_79 - $__internal_5_$__cuda_sm3x_div_rn_noftz_f32_slowpath)
$__internal_5_$__cuda_sm3x_div_rn_noftz_f32_slowpath:
[----:B------:R-:W0:Y:S08]  /*0180*/  LDC.64 R2, c[0x0][0x390] ;  /* 0x0000e400ff027b82 */ /* 0x000e300000000a00 */
[----:B------:R-:W1:Y:S08]  /*0190*/  LDC R6, c[0x0][0x390] ;  /* 0x0000e400ff067b82 */ /* 0x000e700000000800 */
[----:B------:R-:W2:Y:S01]  /*01a0*/  LDC R7, c[0x0][0x394] ;  /* 0x0000e500ff077b82 */ /* 0x000ea20000000800 */
[----:B0-----:R-:W-:-:S02]  /*01b0*/  SHF.R.U32.HI R5, RZ, 0x17, R3 ;  /* 0x00000017ff057819 */ /* 0x001fc40000011603 */
[----:B------:R-:W-:Y:S02]  /*01c0*/  SHF.R.U32.HI R0, RZ, 0x17, R2 ;  /* 0x00000017ff007819 */ /* 0x000fe40000011602 */
[----:B------:R-:W-:Y:S02]  /*01d0*/  LOP3.LUT R5, R5, 0xff, RZ, 0xc0, !PT ;  /* 0x000000ff05057812 */ /* 0x000fe400078ec0ff */
[----:B------:R-:W-:-:S03]  /*01e0*/  LOP3.LUT R0, R0, 0xff, RZ, 0xc0, !PT ;  /* 0x000000ff00007812 */ /* 0x000fc600078ec0ff */
[----:B------:R-:W-:Y:S02]  /*01f0*/  VIADD R10, R5, 0xffffffff ;  /* 0xffffffff050a7836 */ /* 0x000fe40000000000 */
[----:B------:R-:W-:-:S03]  /*0200*/  VIADD R9, R0, 0xffffffff ;  /* 0xffffffff00097836 */ /* 0x000fc60000000000 */
[----:B------:R-:W-:-:S04]  /*0210*/  ISETP.GT.U32.AND P0, PT, R10, 0xfd, PT ;  /* 0x000000fd0a00780c */ /* 0x000fc80003f04070 */
[----:B------:R-:W-:-:S13]  /*0220*/  ISETP.GT.U32.OR P0, PT, R9, 0xfd, P0 ;  /* 0x000000fd0900780c */ /* 0x000fda0000704470 */
[----:B------:R-:W-:Y:S01]  /*0230*/  @!P0 IMAD.MOV.U32 R8, RZ, RZ, RZ ;  /* 0x000000ffff088224 */ /* 0x000fe200078e00ff */
[----:B-12---:R-:W-:Y:S06]  /*0240*/  @!P0 BRA `(.L_x_65) ;  /* 0x00000000005c8947 */ /* 0x006fec0003800000 */
[----:B------:R-:W-:Y:S02]  /*0250*/  FSETP.GTU.FTZ.AND P0, PT, |R2|, +INF , PT ;  /* 0x7f8000000200780b */ /* 0x000fe40003f1c200 */
[----:B------:R-:W-:-:S04]  /*0260*/  FSETP.GTU.FTZ.AND P1, PT, |R3|, +INF , PT ;  /* 0x7f8000000300780b */ /* 0x000fc80003f3c200 */
[----:B------:R-:W-:-:S13]  /*0270*/  PLOP3.LUT P0, PT, P0, P1, PT, 0xf8, 0x8f ;  /* 0x00000000008f781c */ /* 0x000fda0000703f70 */
[----:B------:R-:W-:Y:S05]  /*0280*/  @P0 BRA `(.L_x_66) ;  /* 0x0000000400440947 */ /* 0x000fea0003800000 */
[----:B------:R-:W-:-:S13]  /*0290*/  LOP3.LUT P0, RZ, R7, 0x7fffffff, R6, 0xc8, !PT ;  /* 0x7fffffff07ff7812 */ /* 0x000fda000780c806 */
        /* <DEDUP_REMOVED lines=18> */
.L_x_65:
[----:B------:R-:W-:-:S05]  /*03c0*/  LEA R2, R5, 0xc0800000, 0x17 ;  /* 0xc080000005027811 */ /* 0x000fca00078eb8ff */
[----:B------:R-:W-:Y:S02]  /*03d0*/  IMAD.IADD R7, R7, 0x1, -R2 ;  /* 0x0000000107077824 */ /* 0x000fe400078e0a02 */
[----:B------:R-:W-:Y:S02]  /*03e0*/  VIADD R2, R0, 0xffffff81 ;  /* 0xffffff8100027836 */ /* 0x000fe40000000000 */
[----:B------:R-:W0:Y:S01]  /*03f0*/  MUFU.RCP R3, R7 ;  /* 0x0000000700037308 */ /* 0x000e220000001000 */
[----:B------:R-:W-:Y:S01]  /*0400*/  FADD.FTZ R9, -R7, -RZ ;  /* 0x800000ff07097221 */ /* 0x000fe20000010100 */
[C---:B------:R-:W-:Y:S01]  /*0410*/  IMAD R0, R2.reuse, -0x800000, R6 ;  /* 0xff80000002007824 */ /* 0x040fe200078e0206 */
[----:B------:R-:W-:-:S05]  /*0420*/  IADD3 R5, PT, PT, R2, 0x7f, -R5 ;  /* 0x0000007f02057810 */ /* 0x000fca0007ffe805 */
[----:B------:R-:W-:Y:S02]  /*0430*/  IMAD.IADD R5, R5, 0x1, R8 ;  /* 0x0000000105057824 */ /* 0x000fe400078e0208 */
        /* <DEDUP_REMOVED lines=20> */
[-CC-:B------:R-:W-:Y:S01]  /*0580*/  FFMA.RZ R0, R10, R6.reuse, R11.reuse ;  /* 0x000000060a007223 */ /* 0x180fe2000000c00b */
[----:B------:R-:W-:Y:S02]  /*0590*/  VIADD R7, R8, 0x20 ;  /* 0x0000002008077836 */ /* 0x000fe40000000000 */
[-CC-:B------:R-:W-:Y:S01]  /*05a0*/  FFMA.RM R5, R10, R6.reuse, R11.reuse ;  /* 0x000000060a057223 */ /* 0x180fe2000000400b */
[----:B------:R-:W-:Y:S02]  /*05b0*/  ISETP.NE.AND P2, PT, R8, RZ, PT ;  /* 0x000000ff0800720c */ /* 0x000fe40003f45270 */
[----:B------:R-:W-:Y:S01]  /*05c0*/  LOP3.LUT R2, R0, 0x7fffff, RZ, 0xc0, !PT ;  /* 0x007fffff00027812 */ /* 0x000fe200078ec0ff */
[----:B------:R-:W-:Y:S01]  /*05d0*/  FFMA.RP R0, R10, R6, R11 ;  /* 0x000000060a007223 */ /* 0x000fe2000000800b */
[----:B------:R-:W-:Y:S01]  /*05e0*/  IMAD.MOV R6, RZ, RZ, -R8 ;  /* 0x000000ffff067224 */ /* 0x000fe200078e0a08 */
[----:B------:R-:W-:Y:S02]  /*05f0*/  ISETP.NE.AND P1, PT, R8, RZ, PT ;  /* 0x000000ff0800720c */ /* 0x000fe40003f25270 */
[----:B------:R-:W-:-:S02]  /*0600*/  LOP3.LUT R2, R2, 0x800000, RZ, 0xfc, !PT ;  /* 0x0080000002027812 */ /* 0x000fc400078efcff */
[----:B------:R-:W-:Y:S02]  /*0610*/  FSETP.NEU.FTZ.AND P0, PT, R0, R5, PT ;  /* 0x000000050000720b */ /* 0x000fe40003f1d000 */
[----:B------:R-:W-:Y:S02]  /*0620*/  SHF.L.U32 R7, R2, R7, RZ ;  /* 0x0000000702077219 */ /* 0x000fe400000006ff */
[----:B------:R-:W-:Y:S02]  /*0630*/  SEL R5, R6, RZ, P2 ;  /* 0x000000ff06057207 */ /* 0x000fe40001000000 */
[----:B------:R-:W-:Y:S02]  /*0640*/  ISETP.NE.AND P1, PT, R7, RZ, P1 ;  /* 0x000000ff0700720c */ /* 0x000fe40000f25270 */
[----:B------:R-:W-:Y:S02]  /*0650*/  SHF.R.U32.HI R5, RZ, R5, R2 ;  /* 0x00000005ff057219 */ /* 0x000fe40000011602 */
[----:B------:R-:W-:-:S02]  /*0660*/  PLOP3.LUT P0, PT, P0, P1, PT, 0xf8, 0x8f ;  /* 0x00000000008f781c */ /* 0x000fc40000703f70 */
[----:B------:R-:W-:Y:S02]  /*0670*/  SHF.R.U32.HI R7, RZ, 0x1, R5 ;  /* 0x00000001ff077819 */ /* 0x000fe40000011605 */
[----:B------:R-:W-:-:S04]  /*0680*/  SEL R0, RZ, 0x1, !P0 ;  /* 0x00000001ff007807 */ /* 0x000fc80004000000 */
[----:B------:R-:W-:-:S04]  /*0690*/  LOP3.LUT R0, R0, 0x1, R7, 0xf8, !PT ;  /* 0x0000000100007812 */ /* 0x000fc800078ef807 */
[----:B------:R-:W-:-:S05]  /*06a0*/  LOP3.LUT R0, R0, R5, RZ, 0xc0, !PT ;  /* 0x0000000500007212 */ /* 0x000fca00078ec0ff */
[----:B------:R-:W-:-:S05]  /*06b0*/  IMAD.IADD R0, R7, 0x1, R0 ;  /* 0x0000000107007824 */ /* 0x000fca00078e0200 */
[----:B------:R-:W-:Y:S01]  /*06c0*/  LOP3.LUT R3, R0, R3, RZ, 0xfc, !PT ;  /* 0x0000000300037212 */ /* 0x000fe200078efcff */
[----:B------:R-:W-:Y:S06]  /*06d0*/  BRA `(.L_x_72) ;  /* 0x0000000000347947 */ /* 0x000fec0003800000 */
.L_x_71:
[----:B------:R-:W-:-:S04]  /*06e0*/  LOP3.LUT R3, R3, 0x80000000, RZ, 0xc0, !PT ;  /* 0x8000000003037812 */ /* 0x000fc800078ec0ff */
[----:B------:R-:W-:Y:S01]  /*06f0*/  LOP3.LUT R3, R3, 0x7f800000, RZ, 0xfc, !PT ;  /* 0x7f80000003037812 */ /* 0x000fe200078efcff */
[----:B------:R-:W-:Y:S06]  /*0700*/  BRA `(.L_x_72) ;  /* 0x0000000000287947 */ /* 0x000fec0003800000 */
.L_x_70:
[----:B------:R-:W-:Y:S01]  /*0710*/  IMAD R3, R5, 0x800000, R3 ;  /* 0x0080000005037824 */ /* 0x000fe200078e0203 */
[----:B------:R-:W-:Y:S06]  /*0720*/  BRA `(.L_x_72) ;  /* 0x0000000000207947 */ /* 0x000fec0003800000 */
.L_x_69:
[----:B------:R-:W-:-:S04]  /*0730*/  LOP3.LUT R3, R7, 0x80000000, R6, 0x48, !PT ;  /* 0x8000000007037812 */ /* 0x000fc800078e4806 */
[----:B------:R-:W-:Y:S01]  /*0740*/  LOP3.LUT R3, R3, 0x7f800000, RZ, 0xfc, !PT ;  /* 0x7f80000003037812 */ /* 0x000fe200078efcff */
[----:B------:R-:W-:Y:S06]  /*0750*/  BRA `(.L_x_72) ;  /* 0x0000000000147947 */ /* 0x000fec0003800000 */
.L_x_68:
[----:B------:R-:W-:Y:S01]  /*0760*/  LOP3.LUT R3, R7, 0x80000000, R6, 0x48, !PT ;  /* 0x8000000007037812 */ /* 0x000fe200078e4806 */
[----:B------:R-:W-:Y:S06]  /*0770*/  BRA `(.L_x_72) ;  /* 0x00000000000c7947 */ /* 0x000fec0003800000 */
.L_x_67:
[----:B------:R-:W0:Y:S01]  /*0780*/  MUFU.RSQ R3, -QNAN ;  /* 0xffc0000000037908 */ /* 0x000e220000001400 */
[----:B------:R-:W-:Y:S05]  /*0790*/  BRA `(.L_x_72) ;  /* 0x0000000000047947 */ /* 0x000fea0003800000 */
.L_x_66:
[----:B------:R-:W-:-:S07]  /*07a0*/  FADD.FTZ R3, R2, R3 ;  /* 0x0000000302037221 */ /* 0x000fce0000010000 */
.L_x_72:
[----:B------:R-:W-:-:S04]  /*07b0*/  IMAD.MOV.U32 R5, RZ, RZ, 0x0 ;  /* 0x00000000ff057424 */ /* 0x000fc800078e00ff */
[----:B0-----:R-:W-:Y:S05]  /*07c0*/  RET.REL.NODEC R4 `(_Z18kernelUpdateBiasesPfS_ff) ;  /* 0xfffffff8040c7950 */ /* 0x001fea0003c3ffff */
.L_x_73:
        /* <DEDUP_REMOVED lines=11> */
.L_x_79:


//--------------------- .nv.shared.reserved.0     --------------------------
	.section	.nv.shared.reserved.0,"aw",@nobits
	.weak		__nv_reservedSMEM_offset_0_alias
	.size		__nv_reservedSMEM_offset_0_alias, 0, 64
	.other		__nv_reservedSMEM_offset_0_alias,@"STO_CUDA_RESERVED_SHARED STV_DEFAULT"
__nv_reservedSMEM_offset_0_alias:
	.zero		0
	.zero		64


//--------------------- .nv.constant0._Z18kernelFeedForward2PfS_iS_ --------------------------
	.section	.nv.constant0._Z18kernelFeedForward2PfS_iS_,"a",@progbits
	.sectionflags	@""
	.align	4
.nv.constant0._Z18kernelFeedForward2PfS_iS_:
	.zero		928


//--------------------- .nv.constant0._Z18kernelFeedForward3PfS_iS_ --------------------------
	.section	.nv.constant0._Z18kernelFeedForward3PfS_iS_,"a",@progbits
	.sectionflags	@""
	.align	4
.nv.constant0._Z18kernelFeedForward3PfS_iS_:
	.zero		928


//--------------------- .nv.constant0._Z19kernelFeedForward1bPfiS_iS_ --------------------------
	.section	.nv.constant0._Z19kernelFeedForward1bPfiS_iS_,"a",@progbits
	.sectionflags	@""
	.align	4
.nv.constant0._Z19kernelFeedForward1bPfiS_iS_:
	.zero		936


//--------------------- .nv.constant0._Z18kernelFeedForward1PfiS_iS_ --------------------------
	.section	.nv.constant0._Z18kernelFeedForward1PfiS_iS_,"a",@progbits
	.sectionflags	@""
	.align	4
.nv.constant0._Z18kernelFeedForward1PfiS_iS_:
	.zero		936


//--------------------- .nv.constant0._Z15kernelBackprop2PfiS_S_f --------------------------
	.section	.nv.constant0._Z15kernelBackprop2PfiS_S_f,"a",@progbits
	.sectionflags	@""
	.align	4
.nv.constant0._Z15kernelBackprop2PfiS_S_f:
	.zero		932


//--------------------- .nv.constant0._Z15kernelBackprop1PfiS_S_i --------------------------
	.section	.nv.constant0._Z15kernelBackprop1PfiS_S_i,"a",@progbits
	.sectionflags	@""
	.align	4
.nv.constant0._Z15kernelBackprop1PfiS_S_i:
	.zero		932


//--------------------- .nv.constant0._Z16kernelBackprop3bPfiS_ --------------------------
	.section	.nv.constant0._Z16kernelBackprop3bPfiS_,"a",@progbits
	.sectionflags	@""
	.align	4
.nv.constant0._Z16kernelBackprop3bPfiS_:
	.zero		920


//--------------------- .nv.constant0._Z16kernelBackprop3aPfiiiS_i --------------------------
	.section	.nv.constant0._Z16kernelBackprop3aPfiiiS_i,"a",@progbits
	.sectionflags	@""
	.align	4
.nv.constant0._Z16kernelBackprop3aPfiiiS_i:
	.zero		932


//--------------------- .nv.constant0._Z16kernelInitNablaWPfi --------------------------
	.section	.nv.constant0._Z16kernelInitNablaWPfi,"a",@progbits
	.sectionflags	@""
	.align	4
.nv.constant0._Z16kernelInitNablaWPfi:
	.zero		908


//--------------------- .nv.constant0._Z16kernelInitNablaBPf --------------------------
	.section	.nv.constant0._Z16kernelInitNablaBPf,"a",@progbits
	.sectionflags	@""
	.align	4
.nv.constant0._Z16kernelInitNablaBPf:
	.zero		904


//--------------------- .nv.constant0._Z18kernelUpdateNablaWPfS_i --------------------------
	.section	.nv.constant0._Z18kernelUpdateNablaWPfS_i,"a",@progbits
	.sectionflags	@""
	.align	4
.nv.constant0._Z18kernelUpdateNablaWPfS_i:
	.zero		916


//--------------------- .nv.constant0._Z18kernelUpdateNablaBPfS_ --------------------------
	.section	.nv.constant0._Z18kernelUpdateNablaBPfS_,"a",@progbits
	.sectionflags	@""
	.align	4
.nv.constant0._Z18kernelUpdateNablaBPfS_:
	.zero		912


//--------------------- .nv.constant0._Z19kernelUpdateWeightsPfS_iff --------------------------
	.section	.nv.constant0._Z19kernelUpdateWeightsPfS_iff,"a",@progbits
	.sectionflags	@""
	.align	4
.nv.constant0._Z19kernelUpdateWeightsPfS_iff:
	.zero		924


//--------------------- .nv.constant0._Z18kernelUpdateBiasesPfS_ff --------------------------
	.section	.nv.constant0._Z18kernelUpdateBiasesPfS_ff,"a",@progbits
	.sectionflags	@""
	.align	4
.nv.constant0._Z18kernelUpdateBiasesPfS_ff:
	.zero		920


//--------------------- SYMBOLS --------------------------

	.type		.nv.reservedSmem.offset0,@object
	.size		.nv.reservedSmem.offset0,0x4
